//
// Generated by NVIDIA NVVM Compiler
//
// Compiler Build ID: CL-36424714
// Cuda compilation tools, release 13.0, V13.0.88
// Based on NVVM 20.0.0
//

.version 9.0
.target sm_100
.address_size 64

	// .globl	_Z17kernelWelfordWarpPfS_ib
.global .align 1 .b8 _ZN34_INTERNAL_95eb3154_4_k_cu_d66713c84cuda3std3__45__cpo5beginE[1];
.global .align 1 .b8 _ZN34_INTERNAL_95eb3154_4_k_cu_d66713c84cuda3std3__45__cpo3endE[1];
.global .align 1 .b8 _ZN34_INTERNAL_95eb3154_4_k_cu_d66713c84cuda3std3__45__cpo6cbeginE[1];
.global .align 1 .b8 _ZN34_INTERNAL_95eb3154_4_k_cu_d66713c84cuda3std3__45__cpo4cendE[1];
.global .align 1 .b8 _ZN34_INTERNAL_95eb3154_4_k_cu_d66713c84cuda3std3__45__cpo6rbeginE[1];
.global .align 1 .b8 _ZN34_INTERNAL_95eb3154_4_k_cu_d66713c84cuda3std3__45__cpo4rendE[1];
.global .align 1 .b8 _ZN34_INTERNAL_95eb3154_4_k_cu_d66713c84cuda3std3__45__cpo7crbeginE[1];
.global .align 1 .b8 _ZN34_INTERNAL_95eb3154_4_k_cu_d66713c84cuda3std3__45__cpo5crendE[1];
.global .align 1 .b8 _ZN34_INTERNAL_95eb3154_4_k_cu_d66713c84cuda3std3__436_GLOBAL__N__95eb3154_4_k_cu_d66713c86ignoreE[1];
.global .align 1 .b8 _ZN34_INTERNAL_95eb3154_4_k_cu_d66713c84cuda3std3__419piecewise_constructE[1];
.global .align 1 .b8 _ZN34_INTERNAL_95eb3154_4_k_cu_d66713c84cuda3std3__48in_placeE[1];
.global .align 1 .b8 _ZN34_INTERNAL_95eb3154_4_k_cu_d66713c84cuda3std3__420unreachable_sentinelE[1];
.global .align 1 .b8 _ZN34_INTERNAL_95eb3154_4_k_cu_d66713c84cuda3std3__47nulloptE[1];
.global .align 1 .b8 _ZN34_INTERNAL_95eb3154_4_k_cu_d66713c84cuda3std3__48unexpectE[1];
.global .align 1 .b8 _ZN34_INTERNAL_95eb3154_4_k_cu_d66713c84cuda3std6ranges3__45__cpo4swapE[1];
.global .align 1 .b8 _ZN34_INTERNAL_95eb3154_4_k_cu_d66713c84cuda3std6ranges3__45__cpo9iter_moveE[1];
.global .align 1 .b8 _ZN34_INTERNAL_95eb3154_4_k_cu_d66713c84cuda3std6ranges3__45__cpo5beginE[1];
.global .align 1 .b8 _ZN34_INTERNAL_95eb3154_4_k_cu_d66713c84cuda3std6ranges3__45__cpo3endE[1];
.global .align 1 .b8 _ZN34_INTERNAL_95eb3154_4_k_cu_d66713c84cuda3std6ranges3__45__cpo6cbeginE[1];
.global .align 1 .b8 _ZN34_INTERNAL_95eb3154_4_k_cu_d66713c84cuda3std6ranges3__45__cpo4cendE[1];
.global .align 1 .b8 _ZN34_INTERNAL_95eb3154_4_k_cu_d66713c84cuda3std6ranges3__45__cpo7advanceE[1];
.global .align 1 .b8 _ZN34_INTERNAL_95eb3154_4_k_cu_d66713c84cuda3std6ranges3__45__cpo9iter_swapE[1];
.global .align 1 .b8 _ZN34_INTERNAL_95eb3154_4_k_cu_d66713c84cuda3std6ranges3__45__cpo4nextE[1];
.global .align 1 .b8 _ZN34_INTERNAL_95eb3154_4_k_cu_d66713c84cuda3std6ranges3__45__cpo4prevE[1];
.global .align 1 .b8 _ZN34_INTERNAL_95eb3154_4_k_cu_d66713c84cuda3std6ranges3__45__cpo4dataE[1];
.global .align 1 .b8 _ZN34_INTERNAL_95eb3154_4_k_cu_d66713c84cuda3std6ranges3__45__cpo5cdataE[1];
.global .align 1 .b8 _ZN34_INTERNAL_95eb3154_4_k_cu_d66713c84cuda3std6ranges3__45__cpo4sizeE[1];
.global .align 1 .b8 _ZN34_INTERNAL_95eb3154_4_k_cu_d66713c84cuda3std6ranges3__45__cpo5ssizeE[1];
.global .align 1 .b8 _ZN34_INTERNAL_95eb3154_4_k_cu_d66713c84cuda3std6ranges3__45__cpo8distanceE[1];
.global .align 1 .b8 _ZN34_INTERNAL_95eb3154_4_k_cu_d66713c86thrust24THRUST_300001_SM_1000_NS6system6detail10sequential3seqE[1];
.global .align 1 .b8 _ZN34_INTERNAL_95eb3154_4_k_cu_d66713c86thrust24THRUST_300001_SM_1000_NS12placeholders2_1E[1];
.global .align 1 .b8 _ZN34_INTERNAL_95eb3154_4_k_cu_d66713c86thrust24THRUST_300001_SM_1000_NS12placeholders2_2E[1];
.global .align 1 .b8 _ZN34_INTERNAL_95eb3154_4_k_cu_d66713c86thrust24THRUST_300001_SM_1000_NS12placeholders2_3E[1];
.global .align 1 .b8 _ZN34_INTERNAL_95eb3154_4_k_cu_d66713c86thrust24THRUST_300001_SM_1000_NS12placeholders2_4E[1];
.global .align 1 .b8 _ZN34_INTERNAL_95eb3154_4_k_cu_d66713c86thrust24THRUST_300001_SM_1000_NS12placeholders2_5E[1];
.global .align 1 .b8 _ZN34_INTERNAL_95eb3154_4_k_cu_d66713c86thrust24THRUST_300001_SM_1000_NS12placeholders2_6E[1];
.global .align 1 .b8 _ZN34_INTERNAL_95eb3154_4_k_cu_d66713c86thrust24THRUST_300001_SM_1000_NS12placeholders2_7E[1];
.global .align 1 .b8 _ZN34_INTERNAL_95eb3154_4_k_cu_d66713c86thrust24THRUST_300001_SM_1000_NS12placeholders2_8E[1];
.global .align 1 .b8 _ZN34_INTERNAL_95eb3154_4_k_cu_d66713c86thrust24THRUST_300001_SM_1000_NS12placeholders2_9E[1];
.global .align 1 .b8 _ZN34_INTERNAL_95eb3154_4_k_cu_d66713c86thrust24THRUST_300001_SM_1000_NS12placeholders3_10E[1];
.extern .shared .align 16 .b8 sdata[];

.visible .entry _Z17kernelWelfordWarpPfS_ib(
	.param .u64 .ptr .align 1 _Z17kernelWelfordWarpPfS_ib_param_0,
	.param .u64 .ptr .align 1 _Z17kernelWelfordWarpPfS_ib_param_1,
	.param .u32 _Z17kernelWelfordWarpPfS_ib_param_2,
	.param .u8 _Z17kernelWelfordWarpPfS_ib_param_3
)
{
	.reg .pred 	%p<18>;
	.reg .b16 	%rs<2>;
	.reg .b32 	%r<54>;
	.reg .b32 	%f<82>;
	.reg .b64 	%rd<16>;

	ld.param.u64 	%rd3, [_Z17kernelWelfordWarpPfS_ib_param_0];
	ld.param.u64 	%rd4, [_Z17kernelWelfordWarpPfS_ib_param_1];
	ld.param.s8 	%rs1, [_Z17kernelWelfordWarpPfS_ib_param_3];
	cvta.to.global.u64 	%rd1, %rd3;
	cvta.to.global.u64 	%rd2, %rd4;
	mov.u32 	%r1, %ntid.x;
	mov.u32 	%r2, %tid.x;
	mov.u32 	%r3, %ctaid.x;
	mad.lo.s32 	%r4, %r3, %r1, %r2;
	add.s32 	%r5, %r2, %r1;
	setp.ne.s16 	%p1, %rs1, 0;
	mov.f32 	%f71, 0f00000000;
	mov.f32 	%f72, %f71;
	@%p1 bra 	$L__BB0_2;
	mul.wide.s32 	%rd5, %r4, 4;
	add.s64 	%rd6, %rd2, %rd5;
	ld.global.f32 	%f71, [%rd6];
	mul.wide.u32 	%rd7, %r5, 4;
	add.s64 	%rd8, %rd2, %rd7;
	ld.global.f32 	%f72, [%rd8];
$L__BB0_2:
	mul.wide.s32 	%rd9, %r4, 4;
	add.s64 	%rd10, %rd1, %rd9;
	mul.wide.u32 	%rd11, %r5, 4;
	add.s64 	%rd12, %rd1, %rd11;
	and.b32  	%r13, %r2, 31;
	ld.global.f32 	%f24, [%rd12];
	ld.global.f32 	%f25, [%rd10];
	sub.f32 	%f26, %f25, %f24;
	mul.f32 	%f27, %f26, %f26;
	fma.rn.f32 	%f28, %f27, 0f3F000000, %f72;
	add.f32 	%f29, %f71, %f28;
	add.f32 	%f30, %f25, %f24;
	mov.b32 	%r14, %f30;
	shfl.sync.down.b32	%r15|%p2, %r14, 16, 31, -1;
	mov.b32 	%f31, %r15;
	mov.b32 	%r16, %f29;
	shfl.sync.down.b32	%r17|%p3, %r16, 16, 31, -1;
	mov.b32 	%f32, %r17;
	sub.f32 	%f33, %f30, %f31;
	mul.f32 	%f34, %f33, %f33;
	fma.rn.f32 	%f35, %f34, 0f3E800000, %f32;
	add.f32 	%f36, %f29, %f35;
	add.f32 	%f37, %f30, %f31;
	mov.b32 	%r18, %f37;
	shfl.sync.down.b32	%r19|%p4, %r18, 8, 31, -1;
	mov.b32 	%f38, %r19;
	mov.b32 	%r20, %f36;
	shfl.sync.down.b32	%r21|%p5, %r20, 8, 31, -1;
	mov.b32 	%f39, %r21;
	sub.f32 	%f40, %f37, %f38;
	mul.f32 	%f41, %f40, %f40;
	fma.rn.f32 	%f42, %f41, 0f3E000000, %f39;
	add.f32 	%f43, %f36, %f42;
	add.f32 	%f44, %f37, %f38;
	mov.b32 	%r22, %f44;
	shfl.sync.down.b32	%r23|%p6, %r22, 4, 31, -1;
	mov.b32 	%f45, %r23;
	mov.b32 	%r24, %f43;
	shfl.sync.down.b32	%r25|%p7, %r24, 4, 31, -1;
	mov.b32 	%f46, %r25;
	sub.f32 	%f47, %f44, %f45;
	mul.f32 	%f48, %f47, %f47;
	fma.rn.f32 	%f49, %f48, 0f3D800000, %f46;
	add.f32 	%f50, %f43, %f49;
	add.f32 	%f51, %f44, %f45;
	mov.b32 	%r26, %f51;
	shfl.sync.down.b32	%r27|%p8, %r26, 2, 31, -1;
	mov.b32 	%f52, %r27;
	mov.b32 	%r28, %f50;
	shfl.sync.down.b32	%r29|%p9, %r28, 2, 31, -1;
	mov.b32 	%f53, %r29;
	sub.f32 	%f54, %f51, %f52;
	mul.f32 	%f55, %f54, %f54;
	fma.rn.f32 	%f56, %f55, 0f3D000000, %f53;
	add.f32 	%f57, %f50, %f56;
	add.f32 	%f58, %f51, %f52;
	mov.b32 	%r30, %f58;
	shfl.sync.down.b32	%r31|%p10, %r30, 1, 31, -1;
	mov.b32 	%f59, %r31;
	mov.b32 	%r32, %f57;
	shfl.sync.down.b32	%r33|%p11, %r32, 1, 31, -1;
	mov.b32 	%f60, %r33;
	sub.f32 	%f61, %f58, %f59;
	mul.f32 	%f62, %f61, %f61;
	fma.rn.f32 	%f63, %f62, 0f3C800000, %f60;
	add.f32 	%f5, %f57, %f63;
	add.f32 	%f78, %f58, %f59;
	setp.ne.s32 	%p12, %r13, 0;
	@%p12 bra 	$L__BB0_4;
	shr.u32 	%r34, %r2, 3;
	mov.u32 	%r35, sdata;
	add.s32 	%r36, %r35, %r34;
	st.shared.f32 	[%r36], %f5;
	shl.b32 	%r37, %r1, 2;
	add.s32 	%r38, %r36, %r37;
	st.shared.f32 	[%r38], %f78;
$L__BB0_4:
	setp.ne.s16 	%p13, %rs1, 0;
	shr.u32 	%r52, %r1, 6;
	bar.sync 	0;
	shl.b32 	%r39, %r2, 2;
	mov.u32 	%r40, sdata;
	add.s32 	%r7, %r40, %r39;
	@%p13 bra 	$L__BB0_6;
	ld.shared.f32 	%f79, [%r7];
	shl.b32 	%r43, %r52, 2;
	add.s32 	%r44, %r7, %r43;
	ld.shared.f32 	%f75, [%r44];
	bra.uni 	$L__BB0_7;
$L__BB0_6:
	ld.shared.f32 	%f79, [%r7];
	shl.b32 	%r41, %r52, 2;
	add.s32 	%r42, %r7, %r41;
	ld.shared.f32 	%f75, [%r42];
$L__BB0_7:
	setp.lt.u32 	%p14, %r1, 64;
	@%p14 bra 	$L__BB0_12;
	shl.b32 	%r46, %r1, 2;
	add.s32 	%r8, %r7, %r46;
	mov.b32 	%r53, 64;
$L__BB0_9:
	setp.ge.u32 	%p15, %r2, %r52;
	@%p15 bra 	$L__BB0_11;
	ld.shared.f32 	%f64, [%r8];
	shl.b32 	%r47, %r52, 2;
	add.s32 	%r48, %r8, %r47;
	ld.shared.f32 	%f65, [%r48];
	sub.f32 	%f66, %f64, %f65;
	mul.f32 	%f67, %f66, %f66;
	shl.b32 	%r49, %r53, 1;
	cvt.rn.f32.u32 	%f68, %r49;
	div.rn.f32 	%f69, %f67, %f68;
	add.f32 	%f70, %f75, %f69;
	add.f32 	%f79, %f79, %f70;
	st.shared.f32 	[%r7], %f79;
	add.f32 	%f78, %f64, %f65;
	st.shared.f32 	[%r8], %f78;
$L__BB0_11:
	shl.b32 	%r53, %r53, 1;
	shr.u32 	%r12, %r52, 1;
	bar.sync 	0;
	shl.b32 	%r50, %r12, 2;
	add.s32 	%r51, %r7, %r50;
	ld.shared.f32 	%f75, [%r51];
	setp.gt.u32 	%p16, %r52, 1;
	mov.u32 	%r52, %r12;
	@%p16 bra 	$L__BB0_9;
$L__BB0_12:
	setp.ne.s32 	%p17, %r2, 0;
	@%p17 bra 	$L__BB0_14;
	mul.wide.u32 	%rd13, %r3, 4;
	add.s64 	%rd14, %rd1, %rd13;
	st.global.f32 	[%rd14], %f78;
	add.s64 	%rd15, %rd2, %rd13;
	st.global.f32 	[%rd15], %f79;
$L__BB0_14:
	ret;

}
	// .globl	_Z15kernelWelford2BPfS_ib
.visible .entry _Z15kernelWelford2BPfS_ib(
	.param .u64 .ptr .align 1 _Z15kernelWelford2BPfS_ib_param_0,
	.param .u64 .ptr .align 1 _Z15kernelWelford2BPfS_ib_param_1,
	.param .u32 _Z15kernelWelford2BPfS_ib_param_2,
	.param .u8 _Z15kernelWelford2BPfS_ib_param_3
)
{
	.reg .pred 	%p<7>;
	.reg .b16 	%rs<2>;
	.reg .b32 	%r<43>;
	.reg .b32 	%f<35>;
	.reg .b64 	%rd<14>;

	ld.param.u64 	%rd3, [_Z15kernelWelford2BPfS_ib_param_0];
	ld.param.u64 	%rd4, [_Z15kernelWelford2BPfS_ib_param_1];
	ld.param.u32 	%r39, [_Z15kernelWelford2BPfS_ib_param_2];
	ld.param.s8 	%rs1, [_Z15kernelWelford2BPfS_ib_param_3];
	cvta.to.global.u64 	%rd1, %rd4;
	cvta.to.global.u64 	%rd2, %rd3;
	mov.u32 	%r1, %ntid.x;
	mov.u32 	%r2, %tid.x;
	mov.u32 	%r3, %ctaid.x;
	mad.lo.s32 	%r4, %r3, %r1, %r2;
	setp.eq.s16 	%p1, %rs1, 0;
	shl.b32 	%r21, %r2, 2;
	mov.u32 	%r22, sdata;
	add.s32 	%r5, %r22, %r21;
	@%p1 bra 	$L__BB1_2;
	add.s32 	%r24, %r2, %r1;
	mul.wide.u32 	%rd5, %r24, 4;
	add.s64 	%rd6, %rd2, %rd5;
	ld.global.f32 	%f16, [%rd6];
	st.shared.f32 	[%r5], %f16;
	mov.b32 	%r42, 0;
	bra.uni 	$L__BB1_3;
$L__BB1_2:
	mul.wide.s32 	%rd7, %r4, 4;
	add.s64 	%rd8, %rd1, %rd7;
	ld.global.f32 	%f17, [%rd8];
	st.shared.f32 	[%r5], %f17;
	mov.u32 	%r42, %r1;
$L__BB1_3:
	setp.ne.s16 	%p2, %rs1, 0;
	mul.wide.s32 	%rd9, %r4, 4;
	add.s64 	%rd10, %rd2, %rd9;
	ld.global.f32 	%f32, [%rd10];
	shl.b32 	%r25, %r1, 2;
	add.s32 	%r7, %r5, %r25;
	st.shared.f32 	[%r7], %f32;
	bar.sync 	0;
	shl.b32 	%r40, %r1, 1;
	mov.f32 	%f31, 0f00000000;
	mov.u32 	%r41, %r1;
	mov.f32 	%f29, %f31;
	@%p2 bra 	$L__BB1_5;
	ld.shared.f32 	%f31, [%r5];
	shr.u32 	%r41, %r1, 1;
	shl.b32 	%r26, %r41, 2;
	add.s32 	%r27, %r5, %r26;
	ld.shared.f32 	%f29, [%r27];
	mov.u32 	%r40, %r1;
$L__BB1_5:
	setp.eq.s32 	%p3, %r41, 0;
	@%p3 bra 	$L__BB1_9;
$L__BB1_6:
	setp.ge.u32 	%p4, %r2, %r41;
	@%p4 bra 	$L__BB1_8;
	shl.b32 	%r28, %r42, 2;
	add.s32 	%r29, %r5, %r28;
	ld.shared.f32 	%f19, [%r29];
	shl.b32 	%r30, %r41, 2;
	add.s32 	%r31, %r29, %r30;
	ld.shared.f32 	%f20, [%r31];
	sub.f32 	%f21, %f19, %f20;
	add.f32 	%f22, %f31, %f29;
	mul.f32 	%f23, %f21, %f21;
	shl.b32 	%r32, %r39, 1;
	cvt.rn.f32.s32 	%f24, %r32;
	div.rn.f32 	%f25, %f23, %f24;
	add.f32 	%f31, %f22, %f25;
	st.shared.f32 	[%r5], %f31;
	add.f32 	%f32, %f19, %f20;
	st.shared.f32 	[%r7], %f32;
	mov.u32 	%r42, %r1;
$L__BB1_8:
	shl.b32 	%r39, %r39, 1;
	shr.u32 	%r18, %r40, 1;
	shr.u32 	%r41, %r40, 2;
	bar.sync 	0;
	and.b32  	%r33, %r40, 2147483644;
	add.s32 	%r34, %r5, %r33;
	ld.shared.f32 	%f29, [%r34];
	setp.gt.u32 	%p5, %r40, 3;
	mov.u32 	%r40, %r18;
	@%p5 bra 	$L__BB1_6;
$L__BB1_9:
	setp.ne.s32 	%p6, %r2, 0;
	@%p6 bra 	$L__BB1_11;
	mul.wide.u32 	%rd11, %r3, 4;
	add.s64 	%rd12, %rd2, %rd11;
	st.global.f32 	[%rd12], %f32;
	add.s64 	%rd13, %rd1, %rd11;
	st.global.f32 	[%rd13], %f31;
$L__BB1_11:
	ret;

}
	// .globl	_Z13kernelWelfordPfS_i
.visible .entry _Z13kernelWelfordPfS_i(
	.param .u64 .ptr .align 1 _Z13kernelWelfordPfS_i_param_0,
	.param .u64 .ptr .align 1 _Z13kernelWelfordPfS_i_param_1,
	.param .u32 _Z13kernelWelfordPfS_i_param_2
)
{
	.reg .pred 	%p<4>;
	.reg .b32 	%r<28>;
	.reg .b32 	%f<23>;
	.reg .b64 	%rd<19>;

	ld.param.u64 	%rd4, [_Z13kernelWelfordPfS_i_param_0];
	ld.param.u64 	%rd3, [_Z13kernelWelfordPfS_i_param_1];
	cvta.to.global.u64 	%rd5, %rd4;
	mov.u32 	%r1, %ntid.x;
	shl.b32 	%r24, %r1, 1;
	mov.u32 	%r3, %ctaid.x;
	mov.u32 	%r4, %tid.x;
	mad.lo.s32 	%r15, %r24, %r3, %r4;
	mul.wide.s32 	%rd6, %r15, 4;
	add.s64 	%rd1, %rd5, %rd6;
	shl.b32 	%r16, %r1, 2;
	cvt.u64.u32 	%rd7, %r16;
	add.s64 	%rd2, %rd1, %rd7;
	mov.b32 	%r27, 0;
	mov.b32 	%r23, 1;
	mov.f32 	%f19, 0f00000000;
	mov.f32 	%f21, %f19;
	mov.u32 	%r25, %r1;
$L__BB2_1:
	setp.ge.u32 	%p1, %r4, %r25;
	@%p1 bra 	$L__BB2_3;
	shl.b32 	%r17, %r27, 2;
	cvt.u64.u32 	%rd8, %r17;
	add.s64 	%rd9, %rd1, %rd8;
	ld.global.f32 	%f11, [%rd9];
	shl.b32 	%r18, %r25, 2;
	cvt.u64.u32 	%rd10, %r18;
	add.s64 	%rd11, %rd9, %rd10;
	ld.global.f32 	%f12, [%rd11];
	sub.f32 	%f13, %f11, %f12;
	add.f32 	%f14, %f21, %f19;
	mul.f32 	%f15, %f13, %f13;
	shl.b32 	%r19, %r23, 1;
	cvt.rn.f32.u32 	%f16, %r19;
	div.rn.f32 	%f17, %f15, %f16;
	add.f32 	%f21, %f14, %f17;
	st.global.f32 	[%rd1], %f21;
	add.f32 	%f22, %f11, %f12;
	st.global.f32 	[%rd2], %f22;
	mov.u32 	%r27, %r1;
$L__BB2_3:
	shl.b32 	%r23, %r23, 1;
	shr.u32 	%r11, %r24, 1;
	shr.u32 	%r25, %r24, 2;
	bar.sync 	0;
	and.b32  	%r20, %r24, 4092;
	cvt.u64.u32 	%rd12, %r20;
	add.s64 	%rd13, %rd1, %rd12;
	ld.global.f32 	%f19, [%rd13];
	setp.gt.u32 	%p2, %r24, 1;
	mov.u32 	%r24, %r11;
	@%p2 bra 	$L__BB2_1;
	setp.ne.s32 	%p3, %r4, 0;
	@%p3 bra 	$L__BB2_6;
	cvta.to.global.u64 	%rd14, %rd3;
	mov.u32 	%r21, %nctaid.x;
	add.s32 	%r22, %r3, %r21;
	mul.wide.u32 	%rd15, %r22, 4;
	add.s64 	%rd16, %rd14, %rd15;
	st.global.f32 	[%rd16], %f22;
	mul.wide.u32 	%rd17, %r3, 4;
	add.s64 	%rd18, %rd14, %rd17;
	st.global.f32 	[%rd18], %f21;
$L__BB2_6:
	ret;

}
	// .globl	_ZN3cub18CUB_300001_SM_10006detail11EmptyKernelIvEEvv
.visible .entry _ZN3cub18CUB_300001_SM_10006detail11EmptyKernelIvEEvv()
{


	ret;

}


// ===== COMPILED SASS (sm_100) =====

	.target	sm_100

	.elftype	@"ET_EXEC"


//--------------------- .note.nv.tkinfo           --------------------------
	.section	.note.nv.tkinfo,"",@"SHT_NOTE"
	.sectionflags	@"SHF_NOTE_NV_TKINFO"
	.tkinfo
        /*0018*/ 	.word	0x00000002
        /*0030*/ 	.string	""
        /*0030*/ 	.string	"ptxas"
        /*0030*/ 	.string	"Cuda compilation tools, release 13.0, V13.0.88"
        /*0030*/ 	.string	"Build cuda_13.0.r13.0/compiler.36424714_0"
        /*0030*/ 	.string	"-arch sm_100 -m 64 "



//--------------------- .note.nv.cuinfo           --------------------------
	.section	.note.nv.cuinfo,"",@"SHT_NOTE"
	.sectionflags	@"SHF_NOTE_NV_CUINFO"
        /*0018*/ 	.short	0x0002
        /*001a*/ 	.short	0x0064
        /*001c*/ 	.short	0x0082
	.zero		2


//--------------------- .nv.info                  --------------------------
	.section	.nv.info,"",@"SHT_CUDA_INFO"
	.align	4


	//----- nvinfo : EIATTR_REGCOUNT
	.align		4
        /*0000*/ 	.byte	0x04, 0x2f
        /*0002*/ 	.short	(.L_41 - .L_40)
	.align		4
.L_40:
        /*0004*/ 	.word	index@(_Z17kernelWelfordWarpPfS_ib)
        /*0008*/ 	.word	0x00000016


	//----- nvinfo : EIATTR_FRAME_SIZE
	.align		4
.L_41:
        /*000c*/ 	.byte	0x04, 0x11
        /*000e*/ 	.short	(.L_43 - .L_42)
	.align		4
.L_42:
        /*0010*/ 	.word	index@($__internal_2_$__cuda_sm3x_div_rn_noftz_f32_slowpath)
        /*0014*/ 	.word	0x00000000


	//----- nvinfo : EIATTR_FRAME_SIZE
	.align		4
.L_43:
        /*0018*/ 	.byte	0x04, 0x11
        /*001a*/ 	.short	(.L_45 - .L_44)
	.align		4
.L_44:
        /*001c*/ 	.word	index@(_Z17kernelWelfordWarpPfS_ib)
        /*0020*/ 	.word	0x00000000


	//----- nvinfo : EIATTR_REGCOUNT
	.align		4
.L_45:
        /*0024*/ 	.byte	0x04, 0x2f
        /*0026*/ 	.short	(.L_47 - .L_46)
	.align		4
.L_46:
        /*0028*/ 	.word	index@(_Z15kernelWelford2BPfS_ib)
        /*002c*/ 	.word	0x00000015


	//----- nvinfo : EIATTR_FRAME_SIZE
	.align		4
.L_47:
        /*0030*/ 	.byte	0x04, 0x11
        /*0032*/ 	.short	(.L_49 - .L_48)
	.align		4
.L_48:
        /*0034*/ 	.word	index@($__internal_1_$__cuda_sm3x_div_rn_noftz_f32_slowpath)
        /*0038*/ 	.word	0x00000000


	//----- nvinfo : EIATTR_FRAME_SIZE
	.align		4
.L_49:
        /*003c*/ 	.byte	0x04, 0x11
        /*003e*/ 	.short	(.L_51 - .L_50)
	.align		4
.L_50:
        /*0040*/ 	.word	index@(_Z15kernelWelford2BPfS_ib)
        /*0044*/ 	.word	0x00000000


	//----- nvinfo : EIATTR_REGCOUNT
	.align		4
.L_51:
        /*0048*/ 	.byte	0x04, 0x2f
        /*004a*/ 	.short	(.L_53 - .L_52)
	.align		4
.L_52:
        /*004c*/ 	.word	index@(_Z13kernelWelfordPfS_i)
        /*0050*/ 	.word	0x00000018


	//----- nvinfo : EIATTR_FRAME_SIZE
	.align		4
.L_53:
        /*0054*/ 	.byte	0x04, 0x11
        /*0056*/ 	.short	(.L_55 - .L_54)
	.align		4
.L_54:
        /*0058*/ 	.word	index@($__internal_0_$__cuda_sm3x_div_rn_noftz_f32_slowpath)
        /*005c*/ 	.word	0x00000000


	//----- nvinfo : EIATTR_FRAME_SIZE
	.align		4
.L_55:
        /*0060*/ 	.byte	0x04, 0x11
        /*0062*/ 	.short	(.L_57 - .L_56)
	.align		4
.L_56:
        /*0064*/ 	.word	index@(_Z13kernelWelfordPfS_i)
        /*0068*/ 	.word	0x00000000


	//----- nvinfo : EIATTR_REGCOUNT
	.align		4
.L_57:
        /*006c*/ 	.byte	0x04, 0x2f
        /*006e*/ 	.short	(.L_59 - .L_58)
	.align		4
.L_58:
        /*0070*/ 	.word	index@(_ZN3cub18CUB_300001_SM_10006detail11EmptyKernelIvEEvv)
        /*0074*/ 	.word	0x00000004


	//----- nvinfo : EIATTR_FRAME_SIZE
	.align		4
.L_59:
        /*0078*/ 	.byte	0x04, 0x11
        /*007a*/ 	.short	(.L_61 - .L_60)
	.align		4
.L_60:
        /*007c*/ 	.word	index@(_ZN3cub18CUB_300001_SM_10006detail11EmptyKernelIvEEvv)
        /*0080*/ 	.word	0x00000000


	//----- nvinfo : EIATTR_MIN_STACK_SIZE
	.align		4
.L_61:
        /*0084*/ 	.byte	0x04, 0x12
        /*0086*/ 	.short	(.L_63 - .L_62)
	.align		4
.L_62:
        /*0088*/ 	.word	index@(_ZN3cub18CUB_300001_SM_10006detail11EmptyKernelIvEEvv)
        /*008c*/ 	.word	0x00000000


	//----- nvinfo : EIATTR_MIN_STACK_SIZE
	.align		4
.L_63:
        /*0090*/ 	.byte	0x04, 0x12
        /*0092*/ 	.short	(.L_65 - .L_64)
	.align		4
.L_64:
        /*0094*/ 	.word	index@(_Z13kernelWelfordPfS_i)
        /*0098*/ 	.word	0x00000000


	//----- nvinfo : EIATTR_MIN_STACK_SIZE
	.align		4
.L_65:
        /*009c*/ 	.byte	0x04, 0x12
        /*009e*/ 	.short	(.L_67 - .L_66)
	.align		4
.L_66:
        /*00a0*/ 	.word	index@(_Z15kernelWelford2BPfS_ib)
        /*00a4*/ 	.word	0x00000000


	//----- nvinfo : EIATTR_MIN_STACK_SIZE
	.align		4
.L_67:
        /*00a8*/ 	.byte	0x04, 0x12
        /*00aa*/ 	.short	(.L_69 - .L_68)
	.align		4
.L_68:
        /*00ac*/ 	.word	index@(_Z17kernelWelfordWarpPfS_ib)
        /*00b0*/ 	.word	0x00000000
.L_69:


//--------------------- .nv.compat                --------------------------
	.section	.nv.compat,"",@"SHT_CUDA_COMPAT_INFO"
	.align	4
        /*0000*/ 	.byte	0x02, 0x09, 0x00, 0x00, 0x02, 0x02, 0x01, 0x00, 0x02, 0x05, 0x05, 0x00, 0x03, 0x07, 0x01, 0x01
        /*0010*/ 	.byte	0x02, 0x03, 0x00, 0x00, 0x02, 0x06, 0x01, 0x00, 0x04, 0x0b, 0x08, 0x00, 0x01, 0x00, 0x00, 0x00
        /*0020*/ 	.byte	0x00, 0x00, 0x00, 0x00


//--------------------- .nv.info._ZN3cub18CUB_300001_SM_10006detail11EmptyKernelIvEEvv --------------------------
	.section	.nv.info._ZN3cub18CUB_300001_SM_10006detail11EmptyKernelIvEEvv,"",@"SHT_CUDA_INFO"
	.sectionflags	@""
	.align	4


	//----- nvinfo : EIATTR_CUDA_API_VERSION
	.align		4
        /*0000*/ 	.byte	0x04, 0x37
        /*0002*/ 	.short	(.L_71 - .L_70)
.L_70:
        /*0004*/ 	.word	0x00000082


	//----- nvinfo : EIATTR_SPARSE_MMA_MASK
	.align		4
.L_71:
        /*0008*/ 	.byte	0x03, 0x50
        /*000a*/ 	.short	0x0000


	//----- nvinfo : EIATTR_MAXREG_COUNT
	.align		4
        /*000c*/ 	.byte	0x03, 0x1b
        /*000e*/ 	.short	0x00ff


	//----- nvinfo : EIATTR_MERCURY_ISA_VERSION
	.align		4
        /*0010*/ 	.byte	0x03, 0x5f
        /*0012*/ 	.short	0x0101


	//----- nvinfo : EIATTR_VRC_CTA_INIT_COUNT
	.align		4
        /*0014*/ 	.byte	0x02, 0x4a
	.zero		1
	.zero		1


	//----- nvinfo : EIATTR_EXIT_INSTR_OFFSETS
	.align		4
        /*0018*/ 	.byte	0x04, 0x1c
        /*001a*/ 	.short	(.L_73 - .L_72)


	//   ....[0]....
.L_72:
        /*001c*/ 	.word	0x00000010


	//----- nvinfo : EIATTR_SW_WAR
	.align		4
.L_73:
        /*0020*/ 	.byte	0x04, 0x36
        /*0022*/ 	.short	(.L_75 - .L_74)
.L_74:
        /*0024*/ 	.word	0x00000008
.L_75:


//--------------------- .nv.info._Z13kernelWelfordPfS_i --------------------------
	.section	.nv.info._Z13kernelWelfordPfS_i,"",@"SHT_CUDA_INFO"
	.sectionflags	@""
	.align	4


	//----- nvinfo : EIATTR_CUDA_API_VERSION
	.align		4
        /*0000*/ 	.byte	0x04, 0x37
        /*0002*/ 	.short	(.L_77 - .L_76)
.L_76:
        /*0004*/ 	.word	0x00000082


	//----- nvinfo : EIATTR_KPARAM_INFO
	.align		4
.L_77:
        /*0008*/ 	.byte	0x04, 0x17
        /*000a*/ 	.short	(.L_79 - .L_78)
.L_78:
        /*000c*/ 	.word	0x00000000
        /*0010*/ 	.short	0x0002
        /*0012*/ 	.short	0x0010
        /*0014*/ 	.byte	0x00, 0xf0, 0x11, 0x00


	//----- nvinfo : EIATTR_KPARAM_INFO
	.align		4
.L_79:
        /*0018*/ 	.byte	0x04, 0x17
        /*001a*/ 	.short	(.L_81 - .L_80)
.L_80:
        /*001c*/ 	.word	0x00000000
        /*0020*/ 	.short	0x0001
        /*0022*/ 	.short	0x0008
        /*0024*/ 	.byte	0x00, 0xf5, 0x21, 0x00


	//----- nvinfo : EIATTR_KPARAM_INFO
	.align		4
.L_81:
        /*0028*/ 	.byte	0x04, 0x17
        /*002a*/ 	.short	(.L_83 - .L_82)
.L_82:
        /*002c*/ 	.word	0x00000000
        /*0030*/ 	.short	0x0000
        /*0032*/ 	.short	0x0000
        /*0034*/ 	.byte	0x00, 0xf5, 0x21, 0x00


	//----- nvinfo : EIATTR_SPARSE_MMA_MASK
	.align		4
.L_83:
        /*0038*/ 	.byte	0x03, 0x50
        /*003a*/ 	.short	0x0000


	//----- nvinfo : EIATTR_MAXREG_COUNT
	.align		4
        /*003c*/ 	.byte	0x03, 0x1b
        /*003e*/ 	.short	0x00ff


	//----- nvinfo : EIATTR_NUM_BARRIERS
	.align		4
        /*0040*/ 	.byte	0x02, 0x4c
        /*0042*/ 	.byte	0x01
	.zero		1


	//----- nvinfo : EIATTR_MERCURY_ISA_VERSION
	.align		4
        /*0044*/ 	.byte	0x03, 0x5f
        /*0046*/ 	.short	0x0101


	//----- nvinfo : EIATTR_VRC_CTA_INIT_COUNT
	.align		4
        /*0048*/ 	.byte	0x02, 0x4a
	.zero		1
	.zero		1


	//----- nvinfo : EIATTR_EXIT_INSTR_OFFSETS
	.align		4
        /*004c*/ 	.byte	0x04, 0x1c
        /*004e*/ 	.short	(.L_85 - .L_84)


	//   ....[0]....
.L_84:
        /*0050*/ 	.word	0x000003d0


	//   ....[1]....
        /*0054*/ 	.word	0x00000450


	//----- nvinfo : EIATTR_CRS_STACK_SIZE
	.align		4
.L_85:
        /*0058*/ 	.byte	0x04, 0x1e
        /*005a*/ 	.short	(.L_87 - .L_86)
.L_86:
        /*005c*/ 	.word	0x00000000


	//----- nvinfo : EIATTR_CBANK_PARAM_SIZE
	.align		4
.L_87:
        /*0060*/ 	.byte	0x03, 0x19
        /*0062*/ 	.short	0x0014


	//----- nvinfo : EIATTR_PARAM_CBANK
	.align		4
        /*0064*/ 	.byte	0x04, 0x0a
        /*0066*/ 	.short	(.L_89 - .L_88)
	.align		4
.L_88:
        /*0068*/ 	.word	index@(.nv.constant0._Z13kernelWelfordPfS_i)
        /*006c*/ 	.short	0x0380
        /*006e*/ 	.short	0x0014


	//----- nvinfo : EIATTR_SW_WAR
	.align		4
.L_89:
        /*0070*/ 	.byte	0x04, 0x36
        /*0072*/ 	.short	(.L_91 - .L_90)
.L_90:
        /*0074*/ 	.word	0x00000008
.L_91:


//--------------------- .nv.info._Z15kernelWelford2BPfS_ib --------------------------
	.section	.nv.info._Z15kernelWelford2BPfS_ib,"",@"SHT_CUDA_INFO"
	.sectionflags	@""
	.align	4


	//----- nvinfo : EIATTR_CUDA_API_VERSION
	.align		4
        /*0000*/ 	.byte	0x04, 0x37
        /*0002*/ 	.short	(.L_93 - .L_92)
.L_92:
        /*0004*/ 	.word	0x00000082


	//----- nvinfo : EIATTR_KPARAM_INFO
	.align		4
.L_93:
        /*0008*/ 	.byte	0x04, 0x17
        /*000a*/ 	.short	(.L_95 - .L_94)
.L_94:
        /*000c*/ 	.word	0x00000000
        /*0010*/ 	.short	0x0003
        /*0012*/ 	.short	0x0014
        /*0014*/ 	.byte	0x00, 0xf0, 0x05, 0x00


	//----- nvinfo : EIATTR_KPARAM_INFO
	.align		4
.L_95:
        /*0018*/ 	.byte	0x04, 0x17
        /*001a*/ 	.short	(.L_97 - .L_96)
.L_96:
        /*001c*/ 	.word	0x00000000
        /*0020*/ 	.short	0x0002
        /*0022*/ 	.short	0x0010
        /*0024*/ 	.byte	0x00, 0xf0, 0x11, 0x00


	//----- nvinfo : EIATTR_KPARAM_INFO
	.align		4
.L_97:
        /*0028*/ 	.byte	0x04, 0x17
        /*002a*/ 	.short	(.L_99 - .L_98)
.L_98:
        /*002c*/ 	.word	0x00000000
        /*0030*/ 	.short	0x0001
        /*0032*/ 	.short	0x0008
        /*0034*/ 	.byte	0x00, 0xf5, 0x21, 0x00


	//----- nvinfo : EIATTR_KPARAM_INFO
	.align		4
.L_99:
        /*0038*/ 	.byte	0x04, 0x17
        /*003a*/ 	.short	(.L_101 - .L_100)
.L_100:
        /*003c*/ 	.word	0x00000000
        /*0040*/ 	.short	0x0000
        /*0042*/ 	.short	0x0000
        /*0044*/ 	.byte	0x00, 0xf5, 0x21, 0x00


	//----- nvinfo : EIATTR_SPARSE_MMA_MASK
	.align		4
.L_101:
        /*0048*/ 	.byte	0x03, 0x50
        /*004a*/ 	.short	0x0000


	//----- nvinfo : EIATTR_MAXREG_COUNT
	.align		4
        /*004c*/ 	.byte	0x03, 0x1b
        /*004e*/ 	.short	0x00ff


	//----- nvinfo : EIATTR_NUM_BARRIERS
	.align		4
        /*0050*/ 	.byte	0x02, 0x4c
        /*0052*/ 	.byte	0x01
	.zero		1


	//----- nvinfo : EIATTR_MERCURY_ISA_VERSION
	.align		4
        /*0054*/ 	.byte	0x03, 0x5f
        /*0056*/ 	.short	0x0101


	//----- nvinfo : EIATTR_VRC_CTA_INIT_COUNT
	.align		4
        /*0058*/ 	.byte	0x02, 0x4a
	.zero		1
	.zero		1


	//----- nvinfo : EIATTR_EXIT_INSTR_OFFSETS
	.align		4
        /*005c*/ 	.byte	0x04, 0x1c
        /*005e*/ 	.short	(.L_103 - .L_102)


	//   ....[0]....
.L_102:
        /*0060*/ 	.word	0x00000570


	//   ....[1]....
        /*0064*/ 	.word	0x000005e0


	//----- nvinfo : EIATTR_CRS_STACK_SIZE
	.align		4
.L_103:
        /*0068*/ 	.byte	0x04, 0x1e
        /*006a*/ 	.short	(.L_105 - .L_104)
.L_104:
        /*006c*/ 	.word	0x00000000


	//----- nvinfo : EIATTR_CBANK_PARAM_SIZE
	.align		4
.L_105:
        /*0070*/ 	.byte	0x03, 0x19
        /*0072*/ 	.short	0x0015


	//----- nvinfo : EIATTR_PARAM_CBANK
	.align		4
        /*0074*/ 	.byte	0x04, 0x0a
        /*0076*/ 	.short	(.L_107 - .L_106)
	.align		4
.L_106:
        /*0078*/ 	.word	index@(.nv.constant0._Z15kernelWelford2BPfS_ib)
        /*007c*/ 	.short	0x0380
        /*007e*/ 	.short	0x0015


	//----- nvinfo : EIATTR_SW_WAR
	.align		4
.L_107:
        /*0080*/ 	.byte	0x04, 0x36
        /*0082*/ 	.short	(.L_109 - .L_108)
.L_108:
        /*0084*/ 	.word	0x00000008
.L_109:


//--------------------- .nv.info._Z17kernelWelfordWarpPfS_ib --------------------------
	.section	.nv.info._Z17kernelWelfordWarpPfS_ib,"",@"SHT_CUDA_INFO"
	.sectionflags	@""
	.align	4


	//----- nvinfo : EIATTR_CUDA_API_VERSION
	.align		4
        /*0000*/ 	.byte	0x04, 0x37
        /*0002*/ 	.short	(.L_111 - .L_110)
.L_110:
        /*0004*/ 	.word	0x00000082


	//----- nvinfo : EIATTR_KPARAM_INFO
	.align		4
.L_111:
        /*0008*/ 	.byte	0x04, 0x17
        /*000a*/ 	.short	(.L_113 - .L_112)
.L_112:
        /*000c*/ 	.word	0x00000000
        /*0010*/ 	.short	0x0003
        /*0012*/ 	.short	0x0014
        /*0014*/ 	.byte	0x00, 0xf0, 0x05, 0x00


	//----- nvinfo : EIATTR_KPARAM_INFO
	.align		4
.L_113:
        /*0018*/ 	.byte	0x04, 0x17
        /*001a*/ 	.short	(.L_115 - .L_114)
.L_114:
        /*001c*/ 	.word	0x00000000
        /*0020*/ 	.short	0x0002
        /*0022*/ 	.short	0x0010
        /*0024*/ 	.byte	0x00, 0xf0, 0x11, 0x00


	//----- nvinfo : EIATTR_KPARAM_INFO
	.align		4
.L_115:
        /*0028*/ 	.byte	0x04, 0x17
        /*002a*/ 	.short	(.L_117 - .L_116)
.L_116:
        /*002c*/ 	.word	0x00000000
        /*0030*/ 	.short	0x0001
        /*0032*/ 	.short	0x0008
        /*0034*/ 	.byte	0x00, 0xf5, 0x21, 0x00


	//----- nvinfo : EIATTR_KPARAM_INFO
	.align		4
.L_117:
        /*0038*/ 	.byte	0x04, 0x17
        /*003a*/ 	.short	(.L_119 - .L_118)
.L_118:
        /*003c*/ 	.word	0x00000000
        /*0040*/ 	.short	0x0000
        /*0042*/ 	.short	0x0000
        /*0044*/ 	.byte	0x00, 0xf5, 0x21, 0x00


	//----- nvinfo : EIATTR_SPARSE_MMA_MASK
	.align		4
.L_119:
        /*0048*/ 	.byte	0x03, 0x50
        /*004a*/ 	.short	0x0000


	//----- nvinfo : EIATTR_MAXREG_COUNT
	.align		4
        /*004c*/ 	.byte	0x03, 0x1b
        /*004e*/ 	.short	0x00ff


	//----- nvinfo : EIATTR_NUM_BARRIERS
	.align		4
        /*0050*/ 	.byte	0x02, 0x4c
        /*0052*/ 	.byte	0x01
	.zero		1


	//----- nvinfo : EIATTR_MERCURY_ISA_VERSION
	.align		4
        /*0054*/ 	.byte	0x03, 0x5f
        /*0056*/ 	.short	0x0101


	//----- nvinfo : EIATTR_COOP_GROUP_MASK_REGIDS
	.align		4
        /*0058*/ 	.byte	0x04, 0x29
        /*005a*/ 	.short	(.L_121 - .L_120)


	//   ....[0]....
.L_120:
        /*005c*/ 	.word	0xffffffff


	//   ....[1]....
        /*0060*/ 	.word	0xffffffff


	//   ....[2]....
        /*0064*/ 	.word	0xffffffff


	//   ....[3]....
        /*0068*/ 	.word	0xffffffff


	//   ....[4]....
        /*006c*/ 	.word	0xffffffff


	//   ....[5]....
        /*0070*/ 	.word	0xffffffff


	//   ....[6]....
        /*0074*/ 	.word	0xffffffff


	//   ....[7]....
        /*0078*/ 	.word	0xffffffff


	//   ....[8]....
        /*007c*/ 	.word	0xffffffff


	//   ....[9]....
        /*0080*/ 	.word	0xffffffff


	//----- nvinfo : EIATTR_COOP_GROUP_INSTR_OFFSETS
	.align		4
.L_121:
        /*0084*/ 	.byte	0x04, 0x28
        /*0086*/ 	.short	(.L_123 - .L_122)


	//   ....[0]....
.L_122:
        /*0088*/ 	.word	0x000001d0


	//   ....[1]....
        /*008c*/ 	.word	0x00000210


	//   ....[2]....
        /*0090*/ 	.word	0x00000240


	//   ....[3]....
        /*0094*/ 	.word	0x000002a0


	//   ....[4]....
        /*0098*/ 	.word	0x000002c0


	//   ....[5]....
        /*009c*/ 	.word	0x00000310


	//   ....[6]....
        /*00a0*/ 	.word	0x00000330


	//   ....[7]....
        /*00a4*/ 	.word	0x00000380


	//   ....[8]....
        /*00a8*/ 	.word	0x000003a0


	//   ....[9]....
        /*00ac*/ 	.word	0x00000400


	//----- nvinfo : EIATTR_VRC_CTA_INIT_COUNT
	.align		4
.L_123:
        /*00b0*/ 	.byte	0x02, 0x4a
	.zero		1
	.zero		1


	//----- nvinfo : EIATTR_EXIT_INSTR_OFFSETS
	.align		4
        /*00b4*/ 	.byte	0x04, 0x1c
        /*00b6*/ 	.short	(.L_125 - .L_124)


	//   ....[0]....
.L_124:
        /*00b8*/ 	.word	0x00000790


	//   ....[1]....
        /*00bc*/ 	.word	0x00000800


	//----- nvinfo : EIATTR_CRS_STACK_SIZE
	.align		4
.L_125:
        /*00c0*/ 	.byte	0x04, 0x1e
        /*00c2*/ 	.short	(.L_127 - .L_126)
.L_126:
        /*00c4*/ 	.word	0x00000000


	//----- nvinfo : EIATTR_CBANK_PARAM_SIZE
	.align		4
.L_127:
        /*00c8*/ 	.byte	0x03, 0x19
        /*00ca*/ 	.short	0x0015


	//----- nvinfo : EIATTR_PARAM_CBANK
	.align		4
        /*00cc*/ 	.byte	0x04, 0x0a
        /*00ce*/ 	.short	(.L_129 - .L_128)
	.align		4
.L_128:
        /*00d0*/ 	.word	index@(.nv.constant0._Z17kernelWelfordWarpPfS_ib)
        /*00d4*/ 	.short	0x0380
        /*00d6*/ 	.short	0x0015


	//----- nvinfo : EIATTR_SW_WAR
	.align		4
.L_129:
        /*00d8*/ 	.byte	0x04, 0x36
        /*00da*/ 	.short	(.L_131 - .L_130)
.L_130:
        /*00dc*/ 	.word	0x00000008
.L_131:


//--------------------- .nv.callgraph             --------------------------
	.section	.nv.callgraph,"",@"SHT_CUDA_CALLGRAPH"
	.align	4
	.sectionentsize	8
	.align		4
        /*0000*/ 	.word	0x00000000
	.align		4
        /*0004*/ 	.word	0xffffffff
	.align		4
        /*0008*/ 	.word	0x00000000
	.align		4
        /*000c*/ 	.word	0xfffffffe
	.align		4
        /*0010*/ 	.word	0x00000000
	.align		4
        /*0014*/ 	.word	0xfffffffd
	.align		4
        /*0018*/ 	.word	0x00000000
	.align		4
        /*001c*/ 	.word	0xfffffffc


//--------------------- .nv.constant4             --------------------------
	.section	.nv.constant4,"a",@progbits
	.align	8
	.align		8
.nv.constant4:
        /*0000*/ 	.dword	_ZN34_INTERNAL_95eb3154_4_k_cu_d66713c84cuda3std3__45__cpo5beginE
	.align		8
        /*0008*/ 	.dword	_ZN34_INTERNAL_95eb3154_4_k_cu_d66713c84cuda3std3__45__cpo3endE
	.align		8
        /*0010*/ 	.dword	_ZN34_INTERNAL_95eb3154_4_k_cu_d66713c84cuda3std3__45__cpo6cbeginE
	.align		8
        /*0018*/ 	.dword	_ZN34_INTERNAL_95eb3154_4_k_cu_d66713c84cuda3std3__45__cpo4cendE
	.align		8
        /*0020*/ 	.dword	_ZN34_INTERNAL_95eb3154_4_k_cu_d66713c84cuda3std3__45__cpo6rbeginE
	.align		8
        /*0028*/ 	.dword	_ZN34_INTERNAL_95eb3154_4_k_cu_d66713c84cuda3std3__45__cpo4rendE
	.align		8
        /*0030*/ 	.dword	_ZN34_INTERNAL_95eb3154_4_k_cu_d66713c84cuda3std3__45__cpo7crbeginE
	.align		8
        /*0038*/ 	.dword	_ZN34_INTERNAL_95eb3154_4_k_cu_d66713c84cuda3std3__45__cpo5crendE
	.align		8
        /*0040*/ 	.dword	_ZN34_INTERNAL_95eb3154_4_k_cu_d66713c84cuda3std3__436_GLOBAL__N__95eb3154_4_k_cu_d66713c86ignoreE
	.align		8
        /*0048*/ 	.dword	_ZN34_INTERNAL_95eb3154_4_k_cu_d66713c84cuda3std3__419piecewise_constructE
	.align		8
        /*0050*/ 	.dword	_ZN34_INTERNAL_95eb3154_4_k_cu_d66713c84cuda3std3__48in_placeE
	.align		8
        /*0058*/ 	.dword	_ZN34_INTERNAL_95eb3154_4_k_cu_d66713c84cuda3std3__420unreachable_sentinelE
	.align		8
        /*0060*/ 	.dword	_ZN34_INTERNAL_95eb3154_4_k_cu_d66713c84cuda3std3__47nulloptE
	.align		8
        /*0068*/ 	.dword	_ZN34_INTERNAL_95eb3154_4_k_cu_d66713c84cuda3std3__48unexpectE
	.align		8
        /*0070*/ 	.dword	_ZN34_INTERNAL_95eb3154_4_k_cu_d66713c84cuda3std6ranges3__45__cpo4swapE
	.align		8
        /*0078*/ 	.dword	_ZN34_INTERNAL_95eb3154_4_k_cu_d66713c84cuda3std6ranges3__45__cpo9iter_moveE
	.align		8
        /*0080*/ 	.dword	_ZN34_INTERNAL_95eb3154_4_k_cu_d66713c84cuda3std6ranges3__45__cpo5beginE
	.align		8
        /*0088*/ 	.dword	_ZN34_INTERNAL_95eb3154_4_k_cu_d66713c84cuda3std6ranges3__45__cpo3endE
	.align		8
        /*0090*/ 	.dword	_ZN34_INTERNAL_95eb3154_4_k_cu_d66713c84cuda3std6ranges3__45__cpo6cbeginE
	.align		8
        /*0098*/ 	.dword	_ZN34_INTERNAL_95eb3154_4_k_cu_d66713c84cuda3std6ranges3__45__cpo4cendE
	.align		8
        /*00a0*/ 	.dword	_ZN34_INTERNAL_95eb3154_4_k_cu_d66713c84cuda3std6ranges3__45__cpo7advanceE
	.align		8
        /*00a8*/ 	.dword	_ZN34_INTERNAL_95eb3154_4_k_cu_d66713c84cuda3std6ranges3__45__cpo9iter_swapE
	.align		8
        /*00b0*/ 	.dword	_ZN34_INTERNAL_95eb3154_4_k_cu_d66713c84cuda3std6ranges3__45__cpo4nextE
	.align		8
        /*00b8*/ 	.dword	_ZN34_INTERNAL_95eb3154_4_k_cu_d66713c84cuda3std6ranges3__45__cpo4prevE
	.align		8
        /*00c0*/ 	.dword	_ZN34_INTERNAL_95eb3154_4_k_cu_d66713c84cuda3std6ranges3__45__cpo4dataE
	.align		8
        /*00c8*/ 	.dword	_ZN34_INTERNAL_95eb3154_4_k_cu_d66713c84cuda3std6ranges3__45__cpo5cdataE
	.align		8
        /*00d0*/ 	.dword	_ZN34_INTERNAL_95eb3154_4_k_cu_d66713c84cuda3std6ranges3__45__cpo4sizeE
	.align		8
        /*00d8*/ 	.dword	_ZN34_INTERNAL_95eb3154_4_k_cu_d66713c84cuda3std6ranges3__45__cpo5ssizeE
	.align		8
        /*00e0*/ 	.dword	_ZN34_INTERNAL_95eb3154_4_k_cu_d66713c84cuda3std6ranges3__45__cpo8distanceE
	.align		8
        /*00e8*/ 	.dword	_ZN34_INTERNAL_95eb3154_4_k_cu_d66713c86thrust24THRUST_300001_SM_1000_NS6system6detail10sequential3seqE
	.align		8
        /*00f0*/ 	.dword	_ZN34_INTERNAL_95eb3154_4_k_cu_d66713c86thrust24THRUST_300001_SM_1000_NS12placeholders2_1E
	.align		8
        /*00f8*/ 	.dword	_ZN34_INTERNAL_95eb3154_4_k_cu_d66713c86thrust24THRUST_300001_SM_1000_NS12placeholders2_2E
	.align		8
        /*0100*/ 	.dword	_ZN34_INTERNAL_95eb3154_4_k_cu_d66713c86thrust24THRUST_300001_SM_1000_NS12placeholders2_3E
	.align		8
        /*0108*/ 	.dword	_ZN34_INTERNAL_95eb3154_4_k_cu_d66713c86thrust24THRUST_300001_SM_1000_NS12placeholders2_4E
	.align		8
        /*0110*/ 	.dword	_ZN34_INTERNAL_95eb3154_4_k_cu_d66713c86thrust24THRUST_300001_SM_1000_NS12placeholders2_5E
	.align		8
        /*0118*/ 	.dword	_ZN34_INTERNAL_95eb3154_4_k_cu_d66713c86thrust24THRUST_300001_SM_1000_NS12placeholders2_6E
	.align		8
        /*0120*/ 	.dword	_ZN34_INTERNAL_95eb3154_4_k_cu_d66713c86thrust24THRUST_300001_SM_1000_NS12placeholders2_7E
	.align		8
        /*0128*/ 	.dword	_ZN34_INTERNAL_95eb3154_4_k_cu_d66713c86thrust24THRUST_300001_SM_1000_NS12placeholders2_8E
	.align		8
        /*0130*/ 	.dword	_ZN34_INTERNAL_95eb3154_4_k_cu_d66713c86thrust24THRUST_300001_SM_1000_NS12placeholders2_9E
	.align		8
        /*0138*/ 	.dword	_ZN34_INTERNAL_95eb3154_4_k_cu_d66713c86thrust24THRUST_300001_SM_1000_NS12placeholders3_10E


//--------------------- .text._ZN3cub18CUB_300001_SM_10006detail11EmptyKernelIvEEvv --------------------------
	.section	.text._ZN3cub18CUB_300001_SM_10006detail11EmptyKernelIvEEvv,"ax",@progbits
	.align	128
        .global         _ZN3cub18CUB_300001_SM_10006detail11EmptyKernelIvEEvv
        .type           _ZN3cub18CUB_300001_SM_10006detail11EmptyKernelIvEEvv,@function
        .size           _ZN3cub18CUB_300001_SM_10006detail11EmptyKernelIvEEvv,(.L_x_57 - _ZN3cub18CUB_300001_SM_10006detail11EmptyKernelIvEEvv)
        .other          _ZN3cub18CUB_300001_SM_10006detail11EmptyKernelIvEEvv,@"STO_CUDA_ENTRY STV_DEFAULT"
_ZN3cub18CUB_300001_SM_10006detail11EmptyKernelIvEEvv:
.text._ZN3cub18CUB_300001_SM_10006detail11EmptyKernelIvEEvv:
[----:B------:R-:W-:Y:S01]  /*0000*/  LDC R1, c[0x0][0x37c] ;  /* 0x0000df00ff017b82 */ /* 0x000fe20000000800 */
[----:B------:R-:W-:Y:S05]  /*0010*/  EXIT ;  /* 0x000000000000794d */ /* 0x000fea0003800000 */
.L_x_0:
[----:B------:R-:W-:-:S00]  /*0020*/  BRA `(.L_x_0) ;  /* 0xfffffffc00fc7947 */ /* 0x000fc0000383ffff */
[----:B------:R-:W-:-:S00]  /*0030*/  NOP ;  /* 0x0000000000007918 */ /* 0x000fc00000000000 */
        /* <DEDUP_REMOVED lines=12> */
.L_x_57:


//--------------------- .text._Z13kernelWelfordPfS_i --------------------------
	.section	.text._Z13kernelWelfordPfS_i,"ax",@progbits
	.align	128
        .global         _Z13kernelWelfordPfS_i
        .type           _Z13kernelWelfordPfS_i,@function
        .size           _Z13kernelWelfordPfS_i,(.L_x_54 - _Z13kernelWelfordPfS_i)
        .other          _Z13kernelWelfordPfS_i,@"STO_CUDA_ENTRY STV_DEFAULT"
_Z13kernelWelfordPfS_i:
.text._Z13kernelWelfordPfS_i:
[----:B------:R-:W-:Y:S01]  /*0000*/  LDC R1, c[0x0][0x37c] ;  /* 0x0000df00ff017b82 */ /* 0x000fe20000000800 */
[----:B------:R-:W0:Y:S07]  /*0010*/  S2R R2, SR_CTAID.X ;  /* 0x0000000000027919 */ /* 0x000e2e0000002500 */
[----:B------:R-:W1:Y:S01]  /*0020*/  LDC R11, c[0x0][0x360] ;  /* 0x0000d800ff0b7b82 */ /* 0x000e620000000800 */
[----:B------:R-:W-:Y:S01]  /*0030*/  IMAD.MOV.U32 R15, RZ, RZ, RZ ;  /* 0x000000ffff0f7224 */ /* 0x000fe200078e00ff */
[----:B------:R-:W2:Y:S01]  /*0040*/  LDCU.64 UR6, c[0x0][0x358] ;  /* 0x00006b00ff0677ac */ /* 0x000ea20008000a00 */
[----:B------:R-:W0:Y:S01]  /*0050*/  S2R R8, SR_TID.X ;  /* 0x0000000000087919 */ /* 0x000e220000002100 */
[----:B------:R-:W-:Y:S01]  /*0060*/  IMAD.MOV.U32 R16, RZ, RZ, RZ ;  /* 0x000000ffff107224 */ /* 0x000fe200078e00ff */
[----:B------:R-:W-:-:S03]  /*0070*/  UMOV UR4, 0x1 ;  /* 0x0000000100047882 */ /* 0x000fc60000000000 */
[----:B------:R-:W3:Y:S01]  /*0080*/  LDC.64 R4, c[0x0][0x380] ;  /* 0x0000e000ff047b82 */ /* 0x000ee20000000a00 */
[----:B-1----:R-:W-:Y:S02]  /*0090*/  IMAD.SHL.U32 R9, R11, 0x2, RZ ;  /* 0x000000020b097824 */ /* 0x002fe400078e00ff */
[----:B------:R-:W-:Y:S02]  /*00a0*/  IMAD.MOV.U32 R17, RZ, RZ, R11 ;  /* 0x000000ffff117224 */ /* 0x000fe400078e000b */
[----:B0-----:R-:W-:-:S04]  /*00b0*/  IMAD R3, R9, R2, R8 ;  /* 0x0000000209037224 */ /* 0x001fc800078e0208 */
[----:B---3--:R-:W-:-:S04]  /*00c0*/  IMAD.WIDE R4, R3, 0x4, R4 ;  /* 0x0000000403047825 */ /* 0x008fc800078e0204 */
[----:B------:R-:W-:Y:S01]  /*00d0*/  IMAD.MOV.U32 R3, RZ, RZ, RZ ;  /* 0x000000ffff037224 */ /* 0x000fe200078e00ff */
[----:B------:R-:W-:-:S05]  /*00e0*/  LEA R6, P0, R11, R4, 0x2 ;  /* 0x000000040b067211 */ /* 0x000fca00078010ff */
[----:B--2---:R-:W-:-:S08]  /*00f0*/  IMAD.X R7, RZ, RZ, R5, P0 ;  /* 0x000000ffff077224 */ /* 0x004fd000000e0605 */
.L_x_5:
[----:B------:R-:W-:Y:S01]  /*0100*/  ISETP.GE.U32.AND P0, PT, R8, R17, PT ;  /* 0x000000110800720c */ /* 0x000fe20003f06070 */
[----:B------:R-:W-:-:S12]  /*0110*/  BSSY.RECONVERGENT B0, `(.L_x_1) ;  /* 0x000001f000007945 */ /* 0x000fd80003800200 */
[----:B0----5:R-:W-:Y:S05]  /*0120*/  @P0 BRA `(.L_x_2) ;  /* 0x0000000000740947 */ /* 0x021fea0003800000 */
[----:B------:R-:W-:-:S04]  /*0130*/  LEA R14, P0, R15, R4, 0x2 ;  /* 0x000000040f0e7211 */ /* 0x000fc800078010ff */
[----:B------:R-:W-:Y:S01]  /*0140*/  LEA R12, P1, R17, R14, 0x2 ;  /* 0x0000000e110c7211 */ /* 0x000fe200078210ff */
[----:B------:R-:W-:-:S04]  /*0150*/  IMAD.X R15, RZ, RZ, R5, P0 ;  /* 0x000000ffff0f7224 */ /* 0x000fc800000e0605 */
[----:B------:R-:W-:Y:S01]  /*0160*/  IMAD.X R13, RZ, RZ, R15, P1 ;  /* 0x000000ffff0d7224 */ /* 0x000fe200008e060f */
[----:B------:R-:W2:Y:S05]  /*0170*/  LDG.E R10, desc[UR6][R14.64] ;  /* 0x000000060e0a7981 */ /* 0x000eaa000c1e1900 */
[----:B------:R0:W2:Y:S01]  /*0180*/  LDG.E R13, desc[UR6][R12.64] ;  /* 0x000000060c0d7981 */ /* 0x0000a2000c1e1900 */
[----:B------:R-:W-:Y:S01]  /*0190*/  USHF.L.U32 UR5, UR4, 0x1, URZ ;  /* 0x0000000104057899 */ /* 0x000fe200080006ff */
[----:B------:R-:W-:Y:S05]  /*01a0*/  BSSY.RECONVERGENT B1, `(.L_x_3) ;  /* 0x0000010000017945 */ /* 0x000fea0003800200 */
[----:B------:R-:W-:Y:S01]  /*01b0*/  I2FP.F32.U32 R17, UR5 ;  /* 0x0000000500117c45 */ /* 0x000fe20008201000 */
[----:B0-----:R-:W-:-:S03]  /*01c0*/  FADD R12, R3, R16 ;  /* 0x00000010030c7221 */ /* 0x001fc60000000000 */
[----:B------:R-:W0:Y:S02]  /*01d0*/  MUFU.RCP R18, R17 ;  /* 0x0000001100127308 */ /* 0x000e240000001000 */
[----:B0-----:R-:W-:-:S04]  /*01e0*/  FFMA R19, -R17, R18, 1 ;  /* 0x3f80000011137423 */ /* 0x001fc80000000112 */
[----:B------:R-:W-:Y:S01]  /*01f0*/  FFMA R19, R18, R19, R18 ;  /* 0x0000001312137223 */ /* 0x000fe20000000012 */
[----:B--2---:R-:W-:-:S04]  /*0200*/  FADD R0, R10, -R13 ;  /* 0x8000000d0a007221 */ /* 0x004fc80000000000 */
[----:B------:R-:W-:-:S04]  /*0210*/  FMUL R0, R0, R0 ;  /* 0x0000000000007220 */ /* 0x000fc80000400000 */
[----:B------:R-:W0:Y:S01]  /*0220*/  FCHK P0, R0, R17 ;  /* 0x0000001100007302 */ /* 0x000e220000000000 */
[----:B------:R-:W-:-:S04]  /*0230*/  FFMA R18, R0, R19, RZ ;  /* 0x0000001300127223 */ /* 0x000fc800000000ff */
[----:B------:R-:W-:-:S04]  /*0240*/  FFMA R14, -R17, R18, R0 ;  /* 0x00000012110e7223 */ /* 0x000fc80000000100 */
[----:B------:R-:W-:Y:S01]  /*0250*/  FFMA R3, R19, R14, R18 ;  /* 0x0000000e13037223 */ /* 0x000fe20000000012 */
[----:B0-----:R-:W-:Y:S06]  /*0260*/  @!P0 BRA `(.L_x_4) ;  /* 0x00000000000c8947 */ /* 0x001fec0003800000 */
[----:B------:R-:W-:-:S07]  /*0270*/  MOV R14, 0x290 ;  /* 0x00000290000e7802 */ /* 0x000fce0000000f00 */
[----:B------:R-:W-:Y:S05]  /*0280*/  CALL.REL.NOINC `($__internal_0_$__cuda_sm3x_div_rn_noftz_f32_slowpath) ;  /* 0x0000000000747944 */ /* 0x000fea0003c00000 */
[----:B------:R-:W-:-:S07]  /*0290*/  IMAD.MOV.U32 R3, RZ, RZ, R0 ;  /* 0x000000ffff037224 */ /* 0x000fce00078e0000 */
.L_x_4:
[----:B------:R-:W-:Y:S05]  /*02a0*/  BSYNC.RECONVERGENT B1 ;  /* 0x0000000000017941 */ /* 0x000fea0003800200 */
.L_x_3:
[----:B------:R-:W-:Y:S01]  /*02b0*/  FADD R3, R12, R3 ;  /* 0x000000030c037221 */ /* 0x000fe20000000000 */
[----:B------:R-:W-:Y:S01]  /*02c0*/  FADD R19, R10, R13 ;  /* 0x0000000d0a137221 */ /* 0x000fe20000000000 */
[----:B------:R-:W-:-:S03]  /*02d0*/  IMAD.MOV.U32 R15, RZ, RZ, R11 ;  /* 0x000000ffff0f7224 */ /* 0x000fc600078e000b */
[----:B------:R0:W-:Y:S04]  /*02e0*/  STG.E desc[UR6][R4.64], R3 ;  /* 0x0000000304007986 */ /* 0x0001e8000c101906 */
[----:B------:R0:W-:Y:S02]  /*02f0*/  STG.E desc[UR6][R6.64], R19 ;  /* 0x0000001306007986 */ /* 0x0001e4000c101906 */
.L_x_2:
[----:B------:R-:W-:Y:S05]  /*0300*/  BSYNC.RECONVERGENT B0 ;  /* 0x0000000000007941 */ /* 0x000fea0003800200 */
.L_x_1:
[----:B------:R-:W-:Y:S01]  /*0310*/  BAR.SYNC.DEFER_BLOCKING 0x0 ;  /* 0x0000000000007b1d */ /* 0x000fe20000010000 */
[----:B------:R-:W-:-:S04]  /*0320*/  LOP3.LUT R13, R9, 0xffc, RZ, 0xc0, !PT ;  /* 0x00000ffc090d7812 */ /* 0x000fc800078ec0ff */
[----:B------:R-:W-:-:S05]  /*0330*/  IADD3 R12, P0, PT, R4, R13, RZ ;  /* 0x0000000d040c7210 */ /* 0x000fca0007f1e0ff */
[----:B------:R-:W-:-:S05]  /*0340*/  IMAD.X R13, RZ, RZ, R5, P0 ;  /* 0x000000ffff0d7224 */ /* 0x000fca00000e0605 */
[----:B------:R1:W5:Y:S01]  /*0350*/  LDG.E R16, desc[UR6][R12.64] ;  /* 0x000000060c107981 */ /* 0x000362000c1e1900 */
[----:B------:R-:W-:Y:S01]  /*0360*/  ISETP.GT.U32.AND P0, PT, R9, 0x1, PT ;  /* 0x000000010900780c */ /* 0x000fe20003f04070 */
[----:B------:R-:W-:Y:S01]  /*0370*/  USHF.L.U32 UR4, UR4, 0x1, URZ ;  /* 0x0000000104047899 */ /* 0x000fe200080006ff */
[--C-:B------:R-:W-:Y:S02]  /*0380*/  SHF.R.U32.HI R0, RZ, 0x1, R9.reuse ;  /* 0x00000001ff007819 */ /* 0x100fe40000011609 */
[----:B------:R-:W-:-:S03]  /*0390*/  SHF.R.U32.HI R17, RZ, 0x2, R9 ;  /* 0x00000002ff117819 */ /* 0x000fc60000011609 */
[----:B------:R-:W-:-:S06]  /*03a0*/  IMAD.MOV.U32 R9, RZ, RZ, R0 ;  /* 0x000000ffff097224 */ /* 0x000fcc00078e0000 */
[----:B-1----:R-:W-:Y:S05]  /*03b0*/  @P0 BRA `(.L_x_5) ;  /* 0xfffffffc00500947 */ /* 0x002fea000383ffff */
[----:B------:R-:W-:-:S13]  /*03c0*/  ISETP.NE.AND P0, PT, R8, RZ, PT ;  /* 0x000000ff0800720c */ /* 0x000fda0003f05270 */
[----:B------:R-:W-:Y:S05]  /*03d0*/  @P0 EXIT ;  /* 0x000000000000094d */ /* 0x000fea0003800000 */
[----:B0-----:R-:W0:Y:S08]  /*03e0*/  LDC R5, c[0x0][0x370] ;  /* 0x0000dc00ff057b82 */ /* 0x001e300000000800 */
[----:B------:R-:W1:Y:S01]  /*03f0*/  LDC.64 R6, c[0x0][0x388] ;  /* 0x0000e200ff067b82 */ /* 0x000e620000000a00 */
[----:B0-----:R-:W-:-:S04]  /*0400*/  IMAD.IADD R5, R2, 0x1, R5 ;  /* 0x0000000102057824 */ /* 0x001fc800078e0205 */
[----:B-1----:R-:W-:-:S04]  /*0410*/  IMAD.WIDE.U32 R4, R5, 0x4, R6 ;  /* 0x0000000405047825 */ /* 0x002fc800078e0006 */
[----:B------:R-:W-:Y:S01]  /*0420*/  IMAD.WIDE.U32 R6, R2, 0x4, R6 ;  /* 0x0000000402067825 */ /* 0x000fe200078e0006 */
[----:B------:R-:W-:Y:S04]  /*0430*/  STG.E desc[UR6][R4.64], R19 ;  /* 0x0000001304007986 */ /* 0x000fe8000c101906 */
[----:B------:R-:W-:Y:S01]  /*0440*/  STG.E desc[UR6][R6.64], R3 ;  /* 0x0000000306007986 */ /* 0x000fe2000c101906 */
[----:B------:R-:W-:Y:S05]  /*0450*/  EXIT ;  /* 0x000000000000794d */ /* 0x000fea0003800000 */
        .weak           $__internal_0_$__cuda_sm3x_div_rn_noftz_f32_slowpath
        .type           $__internal_0_$__cuda_sm3x_div_rn_noftz_f32_slowpath,@function
        .size           $__internal_0_$__cuda_sm3x_div_rn_noftz_f32_slowpath,(.L_x_54 - $__internal_0_$__cuda_sm3x_div_rn_noftz_f32_slowpath)
$__internal_0_$__cuda_sm3x_div_rn_noftz_f32_slowpath:
[----:B------:R-:W-:Y:S01]  /*0460*/  SHF.R.U32.HI R15, RZ, 0x17, R17 ;  /* 0x00000017ff0f7819 */ /* 0x000fe20000011611 */
[----:B------:R-:W-:Y:S01]  /*0470*/  BSSY.RECONVERGENT B2, `(.L_x_6) ;  /* 0x0000064000027945 */ /* 0x000fe20003800200 */
[--C-:B------:R-:W-:Y:S01]  /*0480*/  SHF.R.U32.HI R3, RZ, 0x17, R0.reuse ;  /* 0x00000017ff037819 */ /* 0x100fe20000011600 */
[----:B------:R-:W-:Y:S01]  /*0490*/  IMAD.MOV.U32 R18, RZ, RZ, R0 ;  /* 0x000000ffff127224 */ /* 0x000fe200078e0000 */
[----:B------:R-:W-:Y:S02]  /*04a0*/  LOP3.LUT R15, R15, 0xff, RZ, 0xc0, !PT ;  /* 0x000000ff0f0f7812 */ /* 0x000fe400078ec0ff */
[----:B------:R-:W-:-:S03]  /*04b0*/  LOP3.LUT R20, R3, 0xff, RZ, 0xc0, !PT ;  /* 0x000000ff03147812 */ /* 0x000fc600078ec0ff */
[----:B------:R-:W-:Y:S02]  /*04c0*/  VIADD R21, R15, 0xffffffff ;  /* 0xffffffff0f157836 */ /* 0x000fe40000000000 */
[----:B------:R-:W-:-:S03]  /*04d0*/  VIADD R19, R20, 0xffffffff ;  /* 0xffffffff14137836 */ /* 0x000fc60000000000 */
[----:B------:R-:W-:-:S04]  /*04e0*/  ISETP.GT.U32.AND P0, PT, R21, 0xfd, PT ;  /* 0x000000fd1500780c */ /* 0x000fc80003f04070 */
[----:B------:R-:W-:-:S13]  /*04f0*/  ISETP.GT.U32.OR P0, PT, R19, 0xfd, P0 ;  /* 0x000000fd1300780c */ /* 0x000fda0000704470 */
[----:B------:R-:W-:Y:S01]  /*0500*/  @!P0 IMAD.MOV.U32 R16, RZ, RZ, RZ ;  /* 0x000000ffff108224 */ /* 0x000fe200078e00ff */
[----:B------:R-:W-:Y:S06]  /*0510*/  @!P0 BRA `(.L_x_7) ;  /* 0x0000000000608947 */ /* 0x000fec0003800000 */
[----:B------:R-:W-:Y:S01]  /*0520*/  FSETP.GTU.FTZ.AND P0, PT, |R0|, +INF , PT ;  /* 0x7f8000000000780b */ /* 0x000fe20003f1c200 */
[----:B------:R-:W-:Y:S01]  /*0530*/  IMAD.MOV.U32 R3, RZ, RZ, R17 ;  /* 0x000000ffff037224 */ /* 0x000fe200078e0011 */
[----:B------:R-:W-:-:S04]  /*0540*/  FSETP.GTU.FTZ.AND P1, PT, |R17|, +INF , PT ;  /* 0x7f8000001100780b */ /* 0x000fc80003f3c200 */
[----:B------:R-:W-:-:S13]  /*0550*/  PLOP3.LUT P0, PT, P0, P1, PT, 0xf8, 0x8f ;  /* 0x00000000008f781c */ /* 0x000fda0000703f70 */
[----:B------:R-:W-:Y:S05]  /*0560*/  @P0 BRA `(.L_x_8) ;  /* 0x00000004004c0947 */ /* 0x000fea0003800000 */
[----:B------:R-:W-:-:S13]  /*0570*/  LOP3.LUT P0, RZ, R17, 0x7fffffff, R18, 0xc8, !PT ;  /* 0x7fffffff11ff7812 */ /* 0x000fda000780c812 */
[----:B------:R-:W-:Y:S05]  /*0580*/  @!P0 BRA `(.L_x_9) ;  /* 0x00000004003c8947 */ /* 0x000fea0003800000 */
[C---:B------:R-:W-:Y:S02]  /*0590*/  FSETP.NEU.FTZ.AND P2, PT, |R0|.reuse, +INF , PT ;  /* 0x7f8000000000780b */ /* 0x040fe40003f5d200 */
[----:B------:R-:W-:Y:S02]  /*05a0*/  FSETP.NEU.FTZ.AND P1, PT, |R3|, +INF , PT ;  /* 0x7f8000000300780b */ /* 0x000fe40003f3d200 */
[----:B------:R-:W-:-:S11]  /*05b0*/  FSETP.NEU.FTZ.AND P0, PT, |R0|, +INF , PT ;  /* 0x7f8000000000780b */ /* 0x000fd60003f1d200 */
[----:B------:R-:W-:Y:S05]  /*05c0*/  @!P1 BRA !P2, `(.L_x_9) ;  /* 0x00000004002c9947 */ /* 0x000fea0005000000 */
[----:B------:R-:W-:-:S04]  /*05d0*/  LOP3.LUT P2, RZ, R18, 0x7fffffff, RZ, 0xc0, !PT ;  /* 0x7fffffff12ff7812 */ /* 0x000fc8000784c0ff */
[----:B------:R-:W-:-:S13]  /*05e0*/  PLOP3.LUT P1, PT, P1, P2, PT, 0x2f, 0xf2 ;  /* 0x0000000000f2781c */ /* 0x000fda0000f24577 */
[----:B------:R-:W-:Y:S05]  /*05f0*/  @P1 BRA `(.L_x_10) ;  /* 0x0000000400181947 */ /* 0x000fea0003800000 */
[----:B------:R-:W-:-:S04]  /*0600*/  LOP3.LUT P1, RZ, R17, 0x7fffffff, RZ, 0xc0, !PT ;  /* 0x7fffffff11ff7812 */ /* 0x000fc8000782c0ff */
[----:B------:R-:W-:-:S13]  /*0610*/  PLOP3.LUT P0, PT, P0, P1, PT, 0x2f, 0xf2 ;  /* 0x0000000000f2781c */ /* 0x000fda0000702577 */
[----:B------:R-:W-:Y:S05]  /*0620*/  @P0 BRA `(.L_x_11) ;  /* 0x0000000400000947 */ /* 0x000fea0003800000 */
[----:B------:R-:W-:Y:S02]  /*0630*/  ISETP.GE.AND P0, PT, R19, RZ, PT ;  /* 0x000000ff1300720c */ /* 0x000fe40003f06270 */
[----:B------:R-:W-:-:S11]  /*0640*/  ISETP.GE.AND P1, PT, R21, RZ, PT ;  /* 0x000000ff1500720c */ /* 0x000fd60003f26270 */
[----:B------:R-:W-:Y:S02]  /*0650*/  @P0 IMAD.MOV.U32 R16, RZ, RZ, RZ ;  /* 0x000000ffff100224 */ /* 0x000fe400078e00ff */
[----:B------:R-:W-:Y:S01]  /*0660*/  @!P0 FFMA R18, R0, 1.84467440737095516160e+19, RZ ;  /* 0x5f80000000128823 */ /* 0x000fe200000000ff */
[----:B------:R-:W-:Y:S02]  /*0670*/  @!P0 IMAD.MOV.U32 R16, RZ, RZ, -0x40 ;  /* 0xffffffc0ff108424 */ /* 0x000fe400078e00ff */
[----:B------:R-:W-:Y:S02]  /*0680*/  @!P1 FFMA R17, R3, 1.84467440737095516160e+19, RZ ;  /* 0x5f80000003119823 */ /* 0x000fe400000000ff */
[----:B------:R-:W-:-:S07]  /*0690*/  @!P1 VIADD R16, R16, 0x40 ;  /* 0x0000004010109836 */ /* 0x000fce0000000000 */
.L_x_7:
[----:B------:R-:W-:Y:S01]  /*06a0*/  LEA R0, R15, 0xc0800000, 0x17 ;  /* 0xc08000000f007811 */ /* 0x000fe200078eb8ff */
[----:B------:R-:W-:Y:S04]  /*06b0*/  BSSY.RECONVERGENT B3, `(.L_x_12) ;  /* 0x0000036000037945 */ /* 0x000fe80003800200 */
[----:B------:R-:W-:Y:S02]  /*06c0*/  IMAD.IADD R19, R17, 0x1, -R0 ;  /* 0x0000000111137824 */ /* 0x000fe400078e0a00 */
[----:B------:R-:W-:Y:S02]  /*06d0*/  VIADD R17, R20, 0xffffff81 ;  /* 0xffffff8114117836 */ /* 0x000fe40000000000 */
[----:B------:R-:W0:Y:S01]  /*06e0*/  MUFU.RCP R3, R19 ;  /* 0x0000001300037308 */ /* 0x000e220000001000 */
[----:B------:R-:W-:Y:S01]  /*06f0*/  FADD.FTZ R21, -R19, -RZ ;  /* 0x800000ff13157221 */ /* 0x000fe20000010100 */
[C---:B------:R-:W-:Y:S01]  /*0700*/  IMAD R0, R17.reuse, -0x800000, R18 ;  /* 0xff80000011007824 */ /* 0x040fe200078e0212 */
[----:B------:R-:W-:-:S05]  /*0710*/  IADD3 R17, PT, PT, R17, 0x7f, -R15 ;  /* 0x0000007f11117810 */ /* 0x000fca0007ffe80f */
[----:B------:R-:W-:Y:S02]  /*0720*/  IMAD.IADD R17, R17, 0x1, R16 ;  /* 0x0000000111117824 */ /* 0x000fe400078e0210 */
[----:B0-----:R-:W-:-:S04]  /*0730*/  FFMA R20, R3, R21, 1 ;  /* 0x3f80000003147423 */ /* 0x001fc80000000015 */
[----:B------:R-:W-:-:S04]  /*0740*/  FFMA R3, R3, R20, R3 ;  /* 0x0000001403037223 */ /* 0x000fc80000000003 */
[----:B------:R-:W-:-:S04]  /*0750*/  FFMA R18, R0, R3, RZ ;  /* 0x0000000300127223 */ /* 0x000fc800000000ff */
[----:B------:R-:W-:-:S04]  /*0760*/  FFMA R20, R21, R18, R0 ;  /* 0x0000001215147223 */ /* 0x000fc80000000000 */
[----:B------:R-:W-:-:S04]  /*0770*/  FFMA R18, R3, R20, R18 ;  /* 0x0000001403127223 */ /* 0x000fc80000000012 */
[----:B------:R-:W-:-:S04]  /*0780*/  FFMA R21, R21, R18, R0 ;  /* 0x0000001215157223 */ /* 0x000fc80000000000 */
[----:B------:R-:W-:-:S05]  /*0790*/  FFMA R0, R3, R21, R18 ;  /* 0x0000001503007223 */ /* 0x000fca0000000012 */
[----:B------:R-:W-:-:S04]  /*07a0*/  SHF.R.U32.HI R15, RZ, 0x17, R0 ;  /* 0x00000017ff0f7819 */ /* 0x000fc80000011600 */
[----:B------:R-:W-:-:S05]  /*07b0*/  LOP3.LUT R15, R15, 0xff, RZ, 0xc0, !PT ;  /* 0x000000ff0f0f7812 */ /* 0x000fca00078ec0ff */
[----:B------:R-:W-:-:S04]  /*07c0*/  IMAD.IADD R19, R15, 0x1, R17 ;  /* 0x000000010f137824 */ /* 0x000fc800078e0211 */
[----:B------:R-:W-:-:S05]  /*07d0*/  VIADD R15, R19, 0xffffffff ;  /* 0xffffffff130f7836 */ /* 0x000fca0000000000 */
[----:B------:R-:W-:-:S13]  /*07e0*/  ISETP.GE.U32.AND P0, PT, R15, 0xfe, PT ;  /* 0x000000fe0f00780c */ /* 0x000fda0003f06070 */
[----:B------:R-:W-:Y:S05]  /*07f0*/  @!P0 BRA `(.L_x_13) ;  /* 0x0000000000808947 */ /* 0x000fea0003800000 */
[----:B------:R-:W-:-:S13]  /*0800*/  ISETP.GT.AND P0, PT, R19, 0xfe, PT ;  /* 0x000000fe1300780c */ /* 0x000fda0003f04270 */
[----:B------:R-:W-:Y:S05]  /*0810*/  @P0 BRA `(.L_x_14) ;  /* 0x00000000006c0947 */ /* 0x000fea0003800000 */
[----:B------:R-:W-:-:S13]  /*0820*/  ISETP.GE.AND P0, PT, R19, 0x1, PT ;  /* 0x000000011300780c */ /* 0x000fda0003f06270 */
[----:B------:R-:W-:Y:S05]  /*0830*/  @P0 BRA `(.L_x_15) ;  /* 0x0000000000740947 */ /* 0x000fea0003800000 */
[----:B------:R-:W-:Y:S02]  /*0840*/  ISETP.GE.AND P0, PT, R19, -0x18, PT ;  /* 0xffffffe81300780c */ /* 0x000fe40003f06270 */
[----:B------:R-:W-:-:S11]  /*0850*/  LOP3.LUT R0, R0, 0x80000000, RZ, 0xc0, !PT ;  /* 0x8000000000007812 */ /* 0x000fd600078ec0ff */
[----:B------:R-:W-:Y:S05]  /*0860*/  @!P0 BRA `(.L_x_15) ;  /* 0x0000000000688947 */ /* 0x000fea0003800000 */
[-CC-:B------:R-:W-:Y:S01]  /*0870*/  FFMA.RZ R15, R3, R21.reuse, R18.reuse ;  /* 0x00000015030f7223 */ /* 0x180fe2000000c012 */
[----:B------:R-:W-:Y:S01]  /*0880*/  IMAD.MOV R17, RZ, RZ, -R19 ;  /* 0x000000ffff117224 */ /* 0x000fe200078e0a13 */
[C---:B------:R-:W-:Y:S02]  /*0890*/  ISETP.NE.AND P2, PT, R19.reuse, RZ, PT ;  /* 0x000000ff1300720c */ /* 0x040fe40003f45270 */
[----:B------:R-:W-:Y:S02]  /*08a0*/  ISETP.NE.AND P1, PT, R19, RZ, PT ;  /* 0x000000ff1300720c */ /* 0x000fe40003f25270 */
[----:B------:R-:W-:Y:S01]  /*08b0*/  LOP3.LUT R16, R15, 0x7fffff, RZ, 0xc0, !PT ;  /* 0x007fffff0f107812 */ /* 0x000fe200078ec0ff */
[CCC-:B------:R-:W-:Y:S01]  /*08c0*/  FFMA.RP R15, R3.reuse, R21.reuse, R18.reuse ;  /* 0x00000015030f7223 */ /* 0x1c0fe20000008012 */
[----:B------:R-:W-:Y:S01]  /*08d0*/  FFMA.RM R18, R3, R21, R18 ;  /* 0x0000001503127223 */ /* 0x000fe20000004012 */
[----:B------:R-:W-:Y:S01]  /*08e0*/  VIADD R3, R19, 0x20 ;  /* 0x0000002013037836 */ /* 0x000fe20000000000 */
[----:B------:R-:W-:-:S03]  /*08f0*/  LOP3.LUT R16, R16, 0x800000, RZ, 0xfc, !PT ;  /* 0x0080000010107812 */ /* 0x000fc600078efcff */
[----:B------:R-:W-:Y:S02]  /*0900*/  FSETP.NEU.FTZ.AND P0, PT, R15, R18, PT ;  /* 0x000000120f00720b */ /* 0x000fe40003f1d000 */
[----:B------:R-:W-:Y:S02]  /*0910*/  SHF.L.U32 R3, R16, R3, RZ ;  /* 0x0000000310037219 */ /* 0x000fe400000006ff */
[----:B------:R-:W-:Y:S02]  /*0920*/  SEL R15, R17, RZ, P2 ;  /* 0x000000ff110f7207 */ /* 0x000fe40001000000 */
[----:B------:R-:W-:Y:S02]  /*0930*/  ISETP.NE.AND P1, PT, R3, RZ, P1 ;  /* 0x000000ff0300720c */ /* 0x000fe40000f25270 */
[----:B------:R-:W-:Y:S02]  /*0940*/  SHF.R.U32.HI R15, RZ, R15, R16 ;  /* 0x0000000fff0f7219 */ /* 0x000fe40000011610 */
[----:B------:R-:W-:-:S02]  /*0950*/  PLOP3.LUT P0, PT, P0, P1, PT, 0xf8, 0x8f ;  /* 0x00000000008f781c */ /* 0x000fc40000703f70 */
[----:B------:R-:W-:Y:S02]  /*0960*/  SHF.R.U32.HI R16, RZ, 0x1, R15 ;  /* 0x00000001ff107819 */ /* 0x000fe4000001160f */
[----:B------:R-:W-:-:S04]  /*0970*/  SEL R3, RZ, 0x1, !P0 ;  /* 0x00000001ff037807 */ /* 0x000fc80004000000 */
[----:B------:R-:W-:-:S04]  /*0980*/  LOP3.LUT R18, R3, 0x1, R16, 0xf8, !PT ;  /* 0x0000000103127812 */ /* 0x000fc800078ef810 */
[----:B------:R-:W-:-:S05]  /*0990*/  LOP3.LUT R15, R18, R15, RZ, 0xc0, !PT ;  /* 0x0000000f120f7212 */ /* 0x000fca00078ec0ff */
[----:B------:R-:W-:-:S05]  /*09a0*/  IMAD.IADD R15, R16, 0x1, R15 ;  /* 0x00000001100f7824 */ /* 0x000fca00078e020f */
[----:B------:R-:W-:Y:S01]  /*09b0*/  LOP3.LUT R0, R15, R0, RZ, 0xfc, !PT ;  /* 0x000000000f007212 */ /* 0x000fe200078efcff */
[----:B------:R-:W-:Y:S06]  /*09c0*/  BRA `(.L_x_15) ;  /* 0x0000000000107947 */ /* 0x000fec0003800000 */
.L_x_14:
[----:B------:R-:W-:-:S04]  /*09d0*/  LOP3.LUT R0, R0, 0x80000000, RZ, 0xc0, !PT ;  /* 0x8000000000007812 */ /* 0x000fc800078ec0ff */
[----:B------:R-:W-:Y:S01]  /*09e0*/  LOP3.LUT R0, R0, 0x7f800000, RZ, 0xfc, !PT ;  /* 0x7f80000000007812 */ /* 0x000fe200078efcff */
[----:B------:R-:W-:Y:S06]  /*09f0*/  BRA `(.L_x_15) ;  /* 0x0000000000047947 */ /* 0x000fec0003800000 */
.L_x_13:
[----:B------:R-:W-:-:S07]  /*0a00*/  IMAD R0, R17, 0x800000, R0 ;  /* 0x0080000011007824 */ /* 0x000fce00078e0200 */
.L_x_15:
[----:B------:R-:W-:Y:S05]  /*0a10*/  BSYNC.RECONVERGENT B3 ;  /* 0x0000000000037941 */ /* 0x000fea0003800200 */
.L_x_12:
[----:B------:R-:W-:Y:S05]  /*0a20*/  BRA `(.L_x_16) ;  /* 0x0000000000207947 */ /* 0x000fea0003800000 */
.L_x_11:
[----:B------:R-:W-:-:S04]  /*0a30*/  LOP3.LUT R0, R17, 0x80000000, R18, 0x48, !PT ;  /* 0x8000000011007812 */ /* 0x000fc800078e4812 */
[----:B------:R-:W-:Y:S01]  /*0a40*/  LOP3.LUT R0, R0, 0x7f800000, RZ, 0xfc, !PT ;  /* 0x7f80000000007812 */ /* 0x000fe200078efcff */
[----:B------:R-:W-:Y:S06]  /*0a50*/  BRA `(.L_x_16) ;  /* 0x0000000000147947 */ /* 0x000fec0003800000 */
.L_x_10:
[----:B------:R-:W-:Y:S01]  /*0a60*/  LOP3.LUT R0, R17, 0x80000000, R18, 0x48, !PT ;  /* 0x8000000011007812 */ /* 0x000fe200078e4812 */
[----:B------:R-:W-:Y:S06]  /*0a70*/  BRA `(.L_x_16) ;  /* 0x00000000000c7947 */ /* 0x000fec0003800000 */
.L_x_9:
[----:B------:R-:W0:Y:S01]  /*0a80*/  MUFU.RSQ R0, -QNAN ;  /* 0xffc0000000007908 */ /* 0x000e220000001400 */
[----:B------:R-:W-:Y:S05]  /*0a90*/  BRA `(.L_x_16) ;  /* 0x0000000000047947 */ /* 0x000fea0003800000 */
.L_x_8:
[----:B------:R-:W-:-:S07]  /*0aa0*/  FADD.FTZ R0, R0, R3 ;  /* 0x0000000300007221 */ /* 0x000fce0000010000 */
.L_x_16:
[----:B------:R-:W-:Y:S05]  /*0ab0*/  BSYNC.RECONVERGENT B2 ;  /* 0x0000000000027941 */ /* 0x000fea0003800200 */
.L_x_6:
[----:B------:R-:W-:-:S04]  /*0ac0*/  IMAD.MOV.U32 R15, RZ, RZ, 0x0 ;  /* 0x00000000ff0f7424 */ /* 0x000fc800078e00ff */
[----:B0-----:R-:W-:Y:S05]  /*0ad0*/  RET.REL.NODEC R14 `(_Z13kernelWelfordPfS_i) ;  /* 0xfffffff40e487950 */ /* 0x001fea0003c3ffff */
.L_x_17:
        /* <DEDUP_REMOVED lines=10> */
.L_x_54:


//--------------------- .text._Z15kernelWelford2BPfS_ib --------------------------
	.section	.text._Z15kernelWelford2BPfS_ib,"ax",@progbits
	.align	128
        .global         _Z15kernelWelford2BPfS_ib
        .type           _Z15kernelWelford2BPfS_ib,@function
        .size           _Z15kernelWelford2BPfS_ib,(.L_x_55 - _Z15kernelWelford2BPfS_ib)
        .other          _Z15kernelWelford2BPfS_ib,@"STO_CUDA_ENTRY STV_DEFAULT"
_Z15kernelWelford2BPfS_ib:
.text._Z15kernelWelford2BPfS_ib:
[----:B------:R-:W-:Y:S01]  /*0000*/  LDC R1, c[0x0][0x37c] ;  /* 0x0000df00ff017b82 */ /* 0x000fe20000000800 */
[----:B------:R-:W0:Y:S01]  /*0010*/  LDCU.U8 UR4, c[0x0][0x394] ;  /* 0x00007280ff0477ac */ /* 0x000e220008000000 */
[----:B------:R-:W1:Y:S06]  /*0020*/  S2R R5, SR_TID.X ;  /* 0x0000000000057919 */ /* 0x000e6c0000002100 */
[----:B------:R-:W2:Y:S01]  /*0030*/  LDC.64 R10, c[0x0][0x380] ;  /* 0x0000e000ff0a7b82 */ /* 0x000ea20000000a00 */
[----:B------:R-:W1:Y:S01]  /*0040*/  LDCU UR7, c[0x0][0x360] ;  /* 0x00006c00ff0777ac */ /* 0x000e620008000800 */
[----:B------:R-:W3:Y:S01]  /*0050*/  S2R R2, SR_CTAID.X ;  /* 0x0000000000027919 */ /* 0x000ee20000002500 */
[----:B------:R-:W4:Y:S01]  /*0060*/  LDCU.64 UR10, c[0x0][0x358] ;  /* 0x00006b00ff0a77ac */ /* 0x000f220008000a00 */
[----:B0-----:R-:W-:-:S06]  /*0070*/  UPRMT UR4, UR4, 0x8880, URZ ;  /* 0x0000888004047896 */ /* 0x001fcc00080000ff */
[----:B------:R-:W-:-:S13]  /*0080*/  ISETP.NE.AND P0, PT, RZ, UR4, PT ;  /* 0x00000004ff007c0c */ /* 0x000fda000bf05270 */
[----:B------:R-:W0:Y:S01]  /*0090*/  @!P0 LDC.64 R8, c[0x0][0x388] ;  /* 0x0000e200ff088b82 */ /* 0x000e220000000a00 */
[----:B-1----:R-:W-:Y:S02]  /*00a0*/  @P0 VIADD R7, R5, UR7 ;  /* 0x0000000705070c36 */ /* 0x002fe40008000000 */
[----:B---3--:R-:W-:Y:S02]  /*00b0*/  IMAD R3, R2, UR7, R5 ;  /* 0x0000000702037c24 */ /* 0x008fe4000f8e0205 */
[----:B--2---:R-:W-:-:S04]  /*00c0*/  @P0 IMAD.WIDE.U32 R6, R7, 0x4, R10 ;  /* 0x0000000407060825 */ /* 0x004fc800078e000a */
[C---:B------:R-:W-:Y:S02]  /*00d0*/  IMAD.WIDE R10, R3.reuse, 0x4, R10 ;  /* 0x00000004030a7825 */ /* 0x040fe400078e020a */
[----:B----4-:R1:W2:Y:S04]  /*00e0*/  @P0 LDG.E R7, desc[UR10][R6.64] ;  /* 0x0000000a06070981 */ /* 0x0102a8000c1e1900 */
[----:B------:R3:W4:Y:S01]  /*00f0*/  LDG.E R11, desc[UR10][R10.64] ;  /* 0x0000000a0a0b7981 */ /* 0x000722000c1e1900 */
[----:B0-----:R-:W-:-:S05]  /*0100*/  @!P0 IMAD.WIDE R8, R3, 0x4, R8 ;  /* 0x0000000403088825 */ /* 0x001fca00078e0208 */
[----:B------:R0:W5:Y:S01]  /*0110*/  @!P0 LDG.E R13, desc[UR10][R8.64] ;  /* 0x0000000a080d8981 */ /* 0x000162000c1e1900 */
[----:B------:R-:W1:Y:S08]  /*0120*/  S2UR UR5, SR_CgaCtaId ;  /* 0x00000000000579c3 */ /* 0x000e700000008800 */
[----:B------:R-:W3:Y:S01]  /*0130*/  LDC R3, c[0x0][0x360] ;  /* 0x0000d800ff037b82 */ /* 0x000ee20000000800 */
[----:B------:R-:W-:-:S03]  /*0140*/  UISETP.NE.AND UP0, UPT, UR4, URZ, UPT ;  /* 0x000000ff0400728c */ /* 0x000fc6000bf05270 */
[----:B------:R-:W-:Y:S02]  /*0150*/  UMOV UR4, 0x400 ;  /* 0x0000040000047882 */ /* 0x000fe40000000000 */
[----:B-1----:R-:W-:-:S06]  /*0160*/  ULEA UR4, UR5, UR4, 0x18 ;  /* 0x0000000405047291 */ /* 0x002fcc000f8ec0ff */
[----:B------:R-:W-:-:S05]  /*0170*/  LEA R4, R5, UR4, 0x2 ;  /* 0x0000000405047c11 */ /* 0x000fca000f8e10ff */
[----:B---3--:R-:W-:Y:S01]  /*0180*/  IMAD R6, R3, 0x4, R4 ;  /* 0x0000000403067824 */ /* 0x008fe200078e0204 */
[----:B------:R-:W-:Y:S01]  /*0190*/  PLOP3.LUT P1, PT, PT, PT, UP0, 0x80, 0x8 ;  /* 0x000000000008781c */ /* 0x000fe20003f2f008 */
[----:B------:R-:W-:Y:S01]  /*01a0*/  UMOV UR5, UR7 ;  /* 0x0000000700057c82 */ /* 0x000fe20008000000 */
[----:B------:R-:W-:Y:S01]  /*01b0*/  @!UP0 USHF.R.U32.HI UR5, URZ, 0x1, UR7 ;  /* 0x00000001ff058899 */ /* 0x000fe20008011607 */
[----:B------:R-:W-:-:S05]  /*01c0*/  IMAD.MOV.U32 R10, RZ, RZ, RZ ;  /* 0x000000ffff0a7224 */ /* 0x000fca00078e00ff */
[----:B0-----:R-:W-:-:S05]  /*01d0*/  IMAD.U32 R9, RZ, RZ, UR5 ;  /* 0x00000005ff097e24 */ /* 0x001fca000f8e00ff */
[----:B------:R-:W-:Y:S02]  /*01e0*/  @!P1 IMAD R0, R9, 0x4, R4 ;  /* 0x0000000409009824 */ /* 0x000fe400078e0204 */
[----:B------:R-:W-:Y:S01]  /*01f0*/  IMAD.MOV.U32 R9, RZ, RZ, RZ ;  /* 0x000000ffff097224 */ /* 0x000fe200078e00ff */
[----:B------:R-:W-:Y:S01]  /*0200*/  USHF.L.U32 UR4, UR7, 0x1, URZ ;  /* 0x0000000107047899 */ /* 0x000fe200080006ff */
[----:B------:R-:W-:Y:S01]  /*0210*/  @P0 IMAD.MOV.U32 R3, RZ, RZ, RZ ;  /* 0x000000ffff030224 */ /* 0x000fe200078e00ff */
[----:B------:R-:W-:-:S05]  /*0220*/  @!P0 MOV R3, UR7 ;  /* 0x0000000700038c02 */ /* 0x000fca0008000f00 */
[----:B------:R-:W-:Y:S01]  /*0230*/  @!UP0 UMOV UR4, UR7 ;  /* 0x0000000700048c82 */ /* 0x000fe20008000000 */
[----:B--2---:R0:W-:Y:S04]  /*0240*/  @P0 STS [R4], R7 ;  /* 0x0000000704000388 */ /* 0x0041e80000000800 */
[----:B-----5:R0:W-:Y:S04]  /*0250*/  @!P0 STS [R4], R13 ;  /* 0x0000000d04008388 */ /* 0x0201e80000000800 */
[----:B----4-:R0:W-:Y:S01]  /*0260*/  STS [R6], R11 ;  /* 0x0000000b06007388 */ /* 0x0101e20000000800 */
[----:B------:R-:W-:Y:S06]  /*0270*/  BAR.SYNC.DEFER_BLOCKING 0x0 ;  /* 0x0000000000007b1d */ /* 0x000fec0000010000 */
[----:B------:R0:W1:Y:S04]  /*0280*/  @!P1 LDS R10, [R0] ;  /* 0x00000000000a9984 */ /* 0x0000680000000800 */
[----:B------:R0:W2:Y:S01]  /*0290*/  @!P1 LDS R9, [R4] ;  /* 0x0000000004099984 */ /* 0x0000a20000000800 */
[----:B------:R-:W-:-:S13]  /*02a0*/  ISETP.NE.AND P1, PT, RZ, UR5, PT ;  /* 0x00000005ff007c0c */ /* 0x000fda000bf25270 */
[----:B0-----:R-:W-:Y:S05]  /*02b0*/  @!P1 BRA `(.L_x_18) ;  /* 0x0000000000a89947 */ /* 0x001fea0003800000 */
[----:B------:R-:W0:Y:S02]  /*02c0*/  LDCU UR8, c[0x0][0x390] ;  /* 0x00007200ff0877ac */ /* 0x000e240008000800 */
.L_x_23:
[----:B------:R-:W-:Y:S01]  /*02d0*/  ISETP.GE.U32.AND P0, PT, R5, UR5, PT ;  /* 0x0000000505007c0c */ /* 0x000fe2000bf06070 */
[----:B------:R-:W-:-:S12]  /*02e0*/  BSSY.RECONVERGENT B0, `(.L_x_19) ;  /* 0x000001e000007945 */ /* 0x000fd80003800200 */
[----:B0--34-:R-:W-:Y:S05]  /*02f0*/  @P0 BRA `(.L_x_20) ;  /* 0x0000000000700947 */ /* 0x019fea0003800000 */
[----:B------:R-:W-:Y:S01]  /*0300*/  IMAD R3, R3, 0x4, R4 ;  /* 0x0000000403037824 */ /* 0x000fe200078e0204 */
[----:B0-----:R-:W-:Y:S01]  /*0310*/  USHF.L.U32 UR6, UR8, 0x1, URZ ;  /* 0x0000000108067899 */ /* 0x001fe200080006ff */
[----:B------:R-:W-:Y:S01]  /*0320*/  IMAD.U32 R8, RZ, RZ, UR5 ;  /* 0x00000005ff087e24 */ /* 0x000fe2000f8e00ff */
[----:B------:R-:W-:Y:S01]  /*0330*/  BSSY.RECONVERGENT B1, `(.L_x_21) ;  /* 0x0000013000017945 */ /* 0x000fe20003800200 */
[----:B-12---:R-:W-:Y:S01]  /*0340*/  FADD R9, R9, R10 ;  /* 0x0000000a09097221 */ /* 0x006fe20000000000 */
[----:B------:R-:W-:Y:S01]  /*0350*/  LDS R7, [R3] ;  /* 0x0000000003077984 */ /* 0x000fe20000000800 */
[----:B------:R-:W-:Y:S01]  /*0360*/  IMAD R8, R8, 0x4, R3 ;  /* 0x0000000408087824 */ /* 0x000fe200078e0203 */
[----:B------:R-:W-:-:S04]  /*0370*/  I2FP.F32.S32 R14, UR6 ;  /* 0x00000006000e7c45 */ /* 0x000fc80008201400 */
[----:B------:R-:W0:Y:S01]  /*0380*/  MUFU.RCP R11, R14 ;  /* 0x0000000e000b7308 */ /* 0x000e220000001000 */
[----:B------:R-:W1:Y:S01]  /*0390*/  LDS R8, [R8] ;  /* 0x0000000008087984 */ /* 0x000e620000000800 */
[----:B0-----:R-:W-:-:S04]  /*03a0*/  FFMA R12, -R14, R11, 1 ;  /* 0x3f8000000e0c7423 */ /* 0x001fc8000000010b */
[----:B------:R-:W-:Y:S01]  /*03b0*/  FFMA R11, R11, R12, R11 ;  /* 0x0000000c0b0b7223 */ /* 0x000fe2000000000b */
[----:B-1----:R-:W-:-:S04]  /*03c0*/  FADD R0, R7, -R8 ;  /* 0x8000000807007221 */ /* 0x002fc80000000000 */
[----:B------:R-:W-:-:S04]  /*03d0*/  FMUL R0, R0, R0 ;  /* 0x0000000000007220 */ /* 0x000fc80000400000 */
[----:B------:R-:W0:Y:S01]  /*03e0*/  FCHK P0, R0, R14 ;  /* 0x0000000e00007302 */ /* 0x000e220000000000 */
[----:B------:R-:W-:-:S04]  /*03f0*/  FFMA R12, R0, R11, RZ ;  /* 0x0000000b000c7223 */ /* 0x000fc800000000ff */
[----:B------:R-:W-:-:S04]  /*0400*/  FFMA R3, -R14, R12, R0 ;  /* 0x0000000c0e037223 */ /* 0x000fc80000000100 */
[----:B------:R-:W-:Y:S01]  /*0410*/  FFMA R12, R11, R3, R12 ;  /* 0x000000030b0c7223 */ /* 0x000fe2000000000c */
[----:B0-----:R-:W-:Y:S06]  /*0420*/  @!P0 BRA `(.L_x_22) ;  /* 0x00000000000c8947 */ /* 0x001fec0003800000 */
[----:B------:R-:W-:-:S07]  /*0430*/  MOV R10, 0x450 ;  /* 0x00000450000a7802 */ /* 0x000fce0000000f00 */
[----:B------:R-:W-:Y:S05]  /*0440*/  CALL.REL.NOINC `($__internal_1_$__cuda_sm3x_div_rn_noftz_f32_slowpath) ;  /* 0x0000000000687944 */ /* 0x000fea0003c00000 */
[----:B------:R-:W-:-:S07]  /*0450*/  IMAD.MOV.U32 R12, RZ, RZ, R0 ;  /* 0x000000ffff0c7224 */ /* 0x000fce00078e0000 */
.L_x_22:
[----:B------:R-:W-:Y:S05]  /*0460*/  BSYNC.RECONVERGENT B1 ;  /* 0x0000000000017941 */ /* 0x000fea0003800200 */
.L_x_21:
[----:B------:R-:W-:Y:S01]  /*0470*/  FADD R9, R9, R12 ;  /* 0x0000000c09097221 */ /* 0x000fe20000000000 */
[----:B------:R-:W-:Y:S01]  /*0480*/  FADD R11, R7, R8 ;  /* 0x00000008070b7221 */ /* 0x000fe20000000000 */
[----:B------:R-:W-:-:S03]  /*0490*/  IMAD.U32 R3, RZ, RZ, UR7 ;  /* 0x00000007ff037e24 */ /* 0x000fc6000f8e00ff */
[----:B------:R3:W-:Y:S04]  /*04a0*/  STS [R4], R9 ;  /* 0x0000000904007388 */ /* 0x0007e80000000800 */
[----:B------:R3:W-:Y:S02]  /*04b0*/  STS [R6], R11 ;  /* 0x0000000b06007388 */ /* 0x0007e40000000800 */
.L_x_20:
[----:B0-----:R-:W-:Y:S05]  /*04c0*/  BSYNC.RECONVERGENT B0 ;  /* 0x0000000000007941 */ /* 0x001fea0003800200 */
.L_x_19:
[----:B------:R-:W-:Y:S01]  /*04d0*/  BAR.SYNC.DEFER_BLOCKING 0x0 ;  /* 0x0000000000007b1d */ /* 0x000fe20000010000 */
[----:B------:R-:W-:Y:S02]  /*04e0*/  UISETP.GT.U32.AND UP0, UPT, UR4, 0x3, UPT ;  /* 0x000000030400788c */ /* 0x000fe4000bf04070 */
[----:B------:R-:W-:Y:S02]  /*04f0*/  ULOP3.LUT UR5, UR4, 0x7ffffffc, URZ, 0xc0, !UPT ;  /* 0x7ffffffc04057892 */ /* 0x000fe4000f8ec0ff */
[----:B------:R-:W-:Y:S02]  /*0500*/  USHF.R.U32.HI UR6, URZ, 0x1, UR4 ;  /* 0x00000001ff067899 */ /* 0x000fe40008011604 */
[----:B------:R-:W-:-:S05]  /*0510*/  USHF.L.U32 UR8, UR8, 0x1, URZ ;  /* 0x0000000108087899 */ /* 0x000fca00080006ff */
[----:B-1----:R4:W0:Y:S01]  /*0520*/  LDS R10, [R4+UR5] ;  /* 0x00000005040a7984 */ /* 0x0028220008000800 */
[----:B------:R-:W-:-:S03]  /*0530*/  USHF.R.U32.HI UR5, URZ, 0x2, UR4 ;  /* 0x00000002ff057899 */ /* 0x000fc60008011604 */
[----:B------:R-:W-:Y:S01]  /*0540*/  UMOV UR4, UR6 ;  /* 0x0000000600047c82 */ /* 0x000fe20008000000 */
[----:B------:R-:W-:Y:S08]  /*0550*/  BRA.U UP0, `(.L_x_23) ;  /* 0xfffffffd005c7547 */ /* 0x000ff0000b83ffff */
.L_x_18:
[----:B------:R-:W-:-:S13]  /*0560*/  ISETP.NE.AND P0, PT, R5, RZ, PT ;  /* 0x000000ff0500720c */ /* 0x000fda0003f05270 */
[----:B------:R-:W-:Y:S05]  /*0570*/  @P0 EXIT ;  /* 0x000000000000094d */ /* 0x000fea0003800000 */
[----:B---34-:R-:W3:Y:S08]  /*0580*/  LDC.64 R4, c[0x0][0x380] ;  /* 0x0000e000ff047b82 */ /* 0x018ef00000000a00 */
[----:B------:R-:W4:Y:S01]  /*0590*/  LDC.64 R6, c[0x0][0x388] ;  /* 0x0000e200ff067b82 */ /* 0x000f220000000a00 */
[----:B---3--:R-:W-:-:S05]  /*05a0*/  IMAD.WIDE.U32 R4, R2, 0x4, R4 ;  /* 0x0000000402047825 */ /* 0x008fca00078e0004 */
[----:B------:R-:W-:Y:S01]  /*05b0*/  STG.E desc[UR10][R4.64], R11 ;  /* 0x0000000b04007986 */ /* 0x000fe2000c10190a */
[----:B----4-:R-:W-:-:S05]  /*05c0*/  IMAD.WIDE.U32 R2, R2, 0x4, R6 ;  /* 0x0000000402027825 */ /* 0x010fca00078e0006 */
[----:B--2---:R-:W-:Y:S01]  /*05d0*/  STG.E desc[UR10][R2.64], R9 ;  /* 0x0000000902007986 */ /* 0x004fe2000c10190a */
[----:B------:R-:W-:Y:S05]  /*05e0*/  EXIT ;  /* 0x000000000000794d */ /* 0x000fea0003800000 */
        .weak           $__internal_1_$__cuda_sm3x_div_rn_noftz_f32_slowpath
        .type           $__internal_1_$__cuda_sm3x_div_rn_noftz_f32_slowpath,@function
        .size           $__internal_1_$__cuda_sm3x_div_rn_noftz_f32_slowpath,(.L_x_55 - $__internal_1_$__cuda_sm3x_div_rn_noftz_f32_slowpath)
$__internal_1_$__cuda_sm3x_div_rn_noftz_f32_slowpath:
[----:B------:R-:W-:Y:S01]  /*05f0*/  SHF.R.U32.HI R12, RZ, 0x17, R14 ;  /* 0x00000017ff0c7819 */ /* 0x000fe2000001160e */
[----:B------:R-:W-:Y:S01]  /*0600*/  BSSY.RECONVERGENT B2, `(.L_x_24) ;  /* 0x0000064000027945 */ /* 0x000fe20003800200 */
[--C-:B------:R-:W-:Y:S01]  /*0610*/  SHF.R.U32.HI R3, RZ, 0x17, R0.reuse ;  /* 0x00000017ff037819 */ /* 0x100fe20000011600 */
[----:B------:R-:W-:Y:S01]  /*0620*/  IMAD.MOV.U32 R13, RZ, RZ, R0 ;  /* 0x000000ffff0d7224 */ /* 0x000fe200078e0000 */
[----:B------:R-:W-:Y:S02]  /*0630*/  LOP3.LUT R12, R12, 0xff, RZ, 0xc0, !PT ;  /* 0x000000ff0c0c7812 */ /* 0x000fe400078ec0ff */
[----:B------:R-:W-:-:S03]  /*0640*/  LOP3.LUT R16, R3, 0xff, RZ, 0xc0, !PT ;  /* 0x000000ff03107812 */ /* 0x000fc600078ec0ff */
[----:B------:R-:W-:Y:S01]  /*0650*/  VIADD R17, R12, 0xffffffff ;  /* 0xffffffff0c117836 */ /* 0x000fe20000000000 */
[----:B------:R-:W-:-:S04]  /*0660*/  IADD3 R15, PT, PT, R16, -0x1, RZ ;  /* 0xffffffff100f7810 */ /* 0x000fc80007ffe0ff */
        /* <DEDUP_REMOVED lines=26> */
[----:B------:R-:W-:-:S03]  /*0810*/  @!P1 FFMA R14, R3, 1.84467440737095516160e+19, RZ ;  /* 0x5f800000030e9823 */ /* 0x000fc600000000ff */
[----:B------:R-:W-:-:S07]  /*0820*/  @!P1 IADD3 R11, PT, PT, R11, 0x40, RZ ;  /* 0x000000400b0b9810 */ /* 0x000fce0007ffe0ff */
.L_x_25:
        /* <DEDUP_REMOVED lines=29> */
[CCC-:B------:R-:W-:Y:S01]  /*0a00*/  FFMA.RZ R3, R18.reuse, R16.reuse, R13.reuse ;  /* 0x0000001012037223 */ /* 0x1c0fe2000000c00d */
[C---:B------:R-:W-:Y:S01]  /*0a10*/  IADD3 R14, PT, PT, R15.reuse, 0x20, RZ ;  /* 0x000000200f0e7810 */ /* 0x040fe20007ffe0ff */
[CCC-:B------:R-:W-:Y:S01]  /*0a20*/  FFMA.RM R12, R18.reuse, R16.reuse, R13.reuse ;  /* 0x00000010120c7223 */ /* 0x1c0fe2000000400d */
[----:B------:R-:W-:Y:S02]  /*0a30*/  ISETP.NE.AND P2, PT, R15, RZ, PT ;  /* 0x000000ff0f00720c */ /* 0x000fe40003f45270 */
[----:B------:R-:W-:Y:S01]  /*0a40*/  LOP3.LUT R11, R3, 0x7fffff, RZ, 0xc0, !PT ;  /* 0x007fffff030b7812 */ /* 0x000fe200078ec0ff */
[----:B------:R-:W-:Y:S01]  /*0a50*/  FFMA.RP R3, R18, R16, R13 ;  /* 0x0000001012037223 */ /* 0x000fe2000000800d */
[----:B------:R-:W-:Y:S01]  /*0a60*/  IMAD.MOV R13, RZ, RZ, -R15 ;  /* 0x000000ffff0d7224 */ /* 0x000fe200078e0a0f */
[----:B------:R-:W-:Y:S02]  /*0a70*/  ISETP.NE.AND P1, PT, R15, RZ, PT ;  /* 0x000000ff0f00720c */ /* 0x000fe40003f25270 */
[----:B------:R-:W-:-:S02]  /*0a80*/  LOP3.LUT R11, R11, 0x800000, RZ, 0xfc, !PT ;  /* 0x008000000b0b7812 */ /* 0x000fc400078efcff */
        /* <DEDUP_REMOVED lines=13> */
.L_x_32:
[----:B------:R-:W-:-:S04]  /*0b60*/  LOP3.LUT R0, R0, 0x80000000, RZ, 0xc0, !PT ;  /* 0x8000000000007812 */ /* 0x000fc800078ec0ff */
[----:B------:R-:W-:Y:S01]  /*0b70*/  LOP3.LUT R0, R0, 0x7f800000, RZ, 0xfc, !PT ;  /* 0x7f80000000007812 */ /* 0x000fe200078efcff */
[----:B------:R-:W-:Y:S06]  /*0b80*/  BRA `(.L_x_33) ;  /* 0x0000000000047947 */ /* 0x000fec0003800000 */
.L_x_31:
[----:B------:R-:W-:-:S07]  /*0b90*/  IMAD R0, R12, 0x800000, R0 ;  /* 0x008000000c007824 */ /* 0x000fce00078e0200 */
.L_x_33:
[----:B------:R-:W-:Y:S05]  /*0ba0*/  BSYNC.RECONVERGENT B3 ;  /* 0x0000000000037941 */ /* 0x000fea0003800200 */
.L_x_30:
[----:B------:R-:W-:Y:S05]  /*0bb0*/  BRA `(.L_x_34) ;  /* 0x0000000000207947 */ /* 0x000fea0003800000 */
.L_x_29:
[----:B------:R-:W-:-:S04]  /*0bc0*/  LOP3.LUT R0, R14, 0x80000000, R13, 0x48, !PT ;  /* 0x800000000e007812 */ /* 0x000fc800078e480d */
[----:B------:R-:W-:Y:S01]  /*0bd0*/  LOP3.LUT R0, R0, 0x7f800000, RZ, 0xfc, !PT ;  /* 0x7f80000000007812 */ /* 0x000fe200078efcff */
[----:B------:R-:W-:Y:S06]  /*0be0*/  BRA `(.L_x_34) ;  /* 0x0000000000147947 */ /* 0x000fec0003800000 */
.L_x_28:
[----:B------:R-:W-:Y:S01]  /*0bf0*/  LOP3.LUT R0, R14, 0x80000000, R13, 0x48, !PT ;  /* 0x800000000e007812 */ /* 0x000fe200078e480d */
[----:B------:R-:W-:Y:S06]  /*0c00*/  BRA `(.L_x_34) ;  /* 0x00000000000c7947 */ /* 0x000fec0003800000 */
.L_x_27:
[----:B------:R-:W0:Y:S01]  /*0c10*/  MUFU.RSQ R0, -QNAN ;  /* 0xffc0000000007908 */ /* 0x000e220000001400 */
[----:B------:R-:W-:Y:S05]  /*0c20*/  BRA `(.L_x_34) ;  /* 0x0000000000047947 */ /* 0x000fea0003800000 */
.L_x_26:
[----:B------:R-:W-:-:S07]  /*0c30*/  FADD.FTZ R0, R0, R3 ;  /* 0x0000000300007221 */ /* 0x000fce0000010000 */
.L_x_34:
[----:B------:R-:W-:Y:S05]  /*0c40*/  BSYNC.RECONVERGENT B2 ;  /* 0x0000000000027941 */ /* 0x000fea0003800200 */
.L_x_24:
[----:B------:R-:W-:-:S04]  /*0c50*/  IMAD.MOV.U32 R11, RZ, RZ, 0x0 ;  /* 0x00000000ff0b7424 */ /* 0x000fc800078e00ff */
[----:B0-----:R-:W-:Y:S05]  /*0c60*/  RET.REL.NODEC R10 `(_Z15kernelWelford2BPfS_ib) ;  /* 0xfffffff00ae47950 */ /* 0x001fea0003c3ffff */
.L_x_35:
        /* <DEDUP_REMOVED lines=9> */
.L_x_55:


//--------------------- .text._Z17kernelWelfordWarpPfS_ib --------------------------
	.section	.text._Z17kernelWelfordWarpPfS_ib,"ax",@progbits
	.align	128
        .global         _Z17kernelWelfordWarpPfS_ib
        .type           _Z17kernelWelfordWarpPfS_ib,@function
        .size           _Z17kernelWelfordWarpPfS_ib,(.L_x_56 - _Z17kernelWelfordWarpPfS_ib)
        .other          _Z17kernelWelfordWarpPfS_ib,@"STO_CUDA_ENTRY STV_DEFAULT"
_Z17kernelWelfordWarpPfS_ib:
.text._Z17kernelWelfordWarpPfS_ib:
[----:B------:R-:W-:Y:S01]  /*0000*/  LDC R1, c[0x0][0x37c] ;  /* 0x0000df00ff017b82 */ /* 0x000fe20000000800 */
[----:B------:R-:W0:Y:S01]  /*0010*/  LDCU.U8 UR4, c[0x0][0x394] ;  /* 0x00007280ff0477ac */ /* 0x000e220008000000 */
[----:B------:R-:W1:Y:S06]  /*0020*/  S2R R5, SR_TID.X ;  /* 0x0000000000057919 */ /* 0x000e6c0000002100 */
[----:B------:R-:W1:Y:S01]  /*0030*/  LDC R0, c[0x0][0x360] ;  /* 0x0000d800ff007b82 */ /* 0x000e620000000800 */
[----:B------:R-:W2:Y:S01]  /*0040*/  LDCU.64 UR6, c[0x0][0x358] ;  /* 0x00006b00ff0677ac */ /* 0x000ea20008000a00 */
[----:B------:R-:W3:Y:S06]  /*0050*/  S2R R2, SR_CTAID.X ;  /* 0x0000000000027919 */ /* 0x000eec0000002500 */
[----:B------:R-:W4:Y:S01]  /*0060*/  LDC.64 R10, c[0x0][0x380] ;  /* 0x0000e000ff0a7b82 */ /* 0x000f220000000a00 */
[----:B0-----:R-:W-:-:S06]  /*0070*/  UPRMT UR4, UR4, 0x8880, URZ ;  /* 0x0000888004047896 */ /* 0x001fcc00080000ff */
[----:B------:R-:W-:Y:S02]  /*0080*/  ISETP.NE.AND P1, PT, RZ, UR4, PT ;  /* 0x00000004ff007c0c */ /* 0x000fe4000bf25270 */
[----:B-1----:R-:W-:-:S11]  /*0090*/  IADD3 R9, PT, PT, R0, R5, RZ ;  /* 0x0000000500097210 */ /* 0x002fd60007ffe0ff */
[----:B------:R-:W0:Y:S01]  /*00a0*/  @!P1 LDC.64 R6, c[0x0][0x388] ;  /* 0x0000e200ff069b82 */ /* 0x000e220000000a00 */
[----:B---3--:R-:W-:Y:S02]  /*00b0*/  IMAD R3, R0, R2, R5 ;  /* 0x0000000200037224 */ /* 0x008fe400078e0205 */
[----:B----4-:R-:W-:-:S04]  /*00c0*/  IMAD.WIDE.U32 R12, R9, 0x4, R10 ;  /* 0x00000004090c7825 */ /* 0x010fc800078e000a */
[----:B------:R-:W-:Y:S02]  /*00d0*/  IMAD.WIDE R10, R3, 0x4, R10 ;  /* 0x00000004030a7825 */ /* 0x000fe400078e020a */
[----:B--2---:R-:W2:Y:S02]  /*00e0*/  LDG.E R12, desc[UR6][R12.64] ;  /* 0x000000060c0c7981 */ /* 0x004ea4000c1e1900 */
[----:B------:R-:W-:Y:S02]  /*00f0*/  IMAD.MOV.U32 R4, RZ, RZ, RZ ;  /* 0x000000ffff047224 */ /* 0x000fe400078e00ff */
[----:B------:R-:W2:Y:S01]  /*0100*/  LDG.E R11, desc[UR6][R10.64] ;  /* 0x000000060a0b7981 */ /* 0x000ea2000c1e1900 */
[----:B0-----:R-:W-:-:S04]  /*0110*/  @!P1 IMAD.WIDE.U32 R8, R9, 0x4, R6 ;  /* 0x0000000409089825 */ /* 0x001fc800078e0006 */
[----:B------:R-:W-:-:S04]  /*0120*/  @!P1 IMAD.WIDE R6, R3, 0x4, R6 ;  /* 0x0000000403069825 */ /* 0x000fc800078e0206 */
[----:B------:R-:W-:Y:S01]  /*0130*/  HFMA2 R3, -RZ, RZ, 0, 0 ;  /* 0x00000000ff037431 */ /* 0x000fe200000001ff */
[----:B------:R-:W3:Y:S05]  /*0140*/  @!P1 LDG.E R4, desc[UR6][R8.64] ;  /* 0x0000000608049981 */ /* 0x000eea000c1e1900 */
[----:B------:R-:W4:Y:S01]  /*0150*/  @!P1 LDG.E R3, desc[UR6][R6.64] ;  /* 0x0000000606039981 */ /* 0x000f22000c1e1900 */
[----:B------:R-:W0:Y:S01]  /*0160*/  S2UR UR5, SR_CgaCtaId ;  /* 0x00000000000579c3 */ /* 0x000e220000008800 */
[----:B------:R-:W-:Y:S01]  /*0170*/  LOP3.LUT P0, RZ, R5, 0x1f, RZ, 0xc0, !PT ;  /* 0x0000001f05ff7812 */ /* 0x000fe2000780c0ff */
[----:B------:R-:W-:Y:S02]  /*0180*/  UMOV UR4, 0x400 ;  /* 0x0000040000047882 */ /* 0x000fe40000000000 */
[----:B0-----:R-:W-:Y:S01]  /*0190*/  ULEA UR4, UR5, UR4, 0x18 ;  /* 0x0000000405047291 */ /* 0x001fe2000f8ec0ff */
[C-C-:B--2---:R-:W-:Y:S01]  /*01a0*/  FADD R14, -R12.reuse, R11.reuse ;  /* 0x0000000b0c0e7221 */ /* 0x144fe20000000100 */
[----:B------:R-:W-:-:S03]  /*01b0*/  FADD R16, R12, R11 ;  /* 0x0000000b0c107221 */ /* 0x000fc60000000000 */
[----:B------:R-:W-:Y:S02]  /*01c0*/  FMUL R15, R14, R14 ;  /* 0x0000000e0e0f7220 */ /* 0x000fe40000400000 */
[----:B------:R-:W0:Y:S02]  /*01d0*/  SHFL.DOWN PT, R11, R16, 0x10, 0x1f ;  /* 0x0a001f00100b7f89 */ /* 0x000e2400000e0000 */
[----:B---3--:R-:W-:-:S04]  /*01e0*/  FFMA R4, R15, 0.5, R4 ;  /* 0x3f0000000f047823 */ /* 0x008fc80000000004 */
[----:B----4-:R-:W-:Y:S01]  /*01f0*/  FADD R3, R4, R3 ;  /* 0x0000000304037221 */ /* 0x010fe20000000000 */
[----:B0-----:R-:W-:-:S04]  /*0200*/  FADD R10, R16, -R11 ;  /* 0x8000000b100a7221 */ /* 0x001fc80000000000 */
[----:B------:R-:W0:Y:S01]  /*0210*/  SHFL.DOWN PT, R4, R3, 0x10, 0x1f ;  /* 0x0a001f0003047f89 */ /* 0x000e2200000e0000 */
[----:B------:R-:W-:Y:S01]  /*0220*/  FADD R11, R16, R11 ;  /* 0x0000000b100b7221 */ /* 0x000fe20000000000 */
[----:B------:R-:W-:-:S04]  /*0230*/  FMUL R9, R10, R10 ;  /* 0x0000000a0a097220 */ /* 0x000fc80000400000 */
[----:B------:R-:W1:Y:S01]  /*0240*/  SHFL.DOWN PT, R6, R11, 0x8, 0x1f ;  /* 0x09001f000b067f89 */ /* 0x000e6200000e0000 */
[----:B0-----:R-:W-:-:S04]  /*0250*/  FFMA R4, R9, 0.25, R4 ;  /* 0x3e80000009047823 */ /* 0x001fc80000000004 */
[----:B------:R-:W-:Y:S01]  /*0260*/  FADD R4, R3, R4 ;  /* 0x0000000403047221 */ /* 0x000fe20000000000 */
[C-C-:B-1----:R-:W-:Y:S01]  /*0270*/  FADD R8, R11.reuse, -R6.reuse ;  /* 0x800000060b087221 */ /* 0x142fe20000000000 */
[----:B------:R-:W-:Y:S01]  /*0280*/  FADD R6, R11, R6 ;  /* 0x000000060b067221 */ /* 0x000fe20000000000 */
[----:B------:R-:W-:Y:S02]  /*0290*/  @!P0 LEA.HI R11, R5, UR4, RZ, 0x1d ;  /* 0x00000004050b8c11 */ /* 0x000fe4000f8fe8ff */
[----:B------:R-:W0:Y:S01]  /*02a0*/  SHFL.DOWN PT, R7, R4, 0x8, 0x1f ;  /* 0x09001f0004077f89 */ /* 0x000e2200000e0000 */
[----:B------:R-:W-:-:S03]  /*02b0*/  FMUL R8, R8, R8 ;  /* 0x0000000808087220 */ /* 0x000fc60000400000 */
[----:B------:R-:W1:Y:S01]  /*02c0*/  SHFL.DOWN PT, R3, R6, 0x4, 0x1f ;  /* 0x08801f0006037f89 */ /* 0x000e6200000e0000 */
[----:B0-----:R-:W-:-:S04]  /*02d0*/  FFMA R7, R8, 0.125, R7 ;  /* 0x3e00000008077823 */ /* 0x001fc80000000007 */
[----:B------:R-:W-:Y:S01]  /*02e0*/  FADD R7, R4, R7 ;  /* 0x0000000704077221 */ /* 0x000fe20000000000 */
[C-C-:B-1----:R-:W-:Y:S01]  /*02f0*/  FADD R9, R6.reuse, -R3.reuse ;  /* 0x8000000306097221 */ /* 0x142fe20000000000 */
[----:B------:R-:W-:-:S03]  /*0300*/  FADD R3, R6, R3 ;  /* 0x0000000306037221 */ /* 0x000fc60000000000 */
[----:B------:R-:W0:Y:S01]  /*0310*/  SHFL.DOWN PT, R8, R7, 0x4, 0x1f ;  /* 0x08801f0007087f89 */ /* 0x000e2200000e0000 */
[----:B------:R-:W-:-:S03]  /*0320*/  FMUL R9, R9, R9 ;  /* 0x0000000909097220 */ /* 0x000fc60000400000 */
[----:B------:R-:W1:Y:S01]  /*0330*/  SHFL.DOWN PT, R4, R3, 0x2, 0x1f ;  /* 0x08401f0003047f89 */ /* 0x000e6200000e0000 */
[----:B0-----:R-:W-:-:S04]  /*0340*/  FFMA R8, R9, 0.0625, R8 ;  /* 0x3d80000009087823 */ /* 0x001fc80000000008 */
[----:B------:R-:W-:Y:S01]  /*0350*/  FADD R8, R7, R8 ;  /* 0x0000000807087221 */ /* 0x000fe20000000000 */
[C-C-:B-1----:R-:W-:Y:S01]  /*0360*/  FADD R10, R3.reuse, -R4.reuse ;  /* 0x80000004030a7221 */ /* 0x142fe20000000000 */
[----:B------:R-:W-:-:S03]  /*0370*/  FADD R4, R3, R4 ;  /* 0x0000000403047221 */ /* 0x000fc60000000000 */
[----:B------:R-:W0:Y:S01]  /*0380*/  SHFL.DOWN PT, R9, R8, 0x2, 0x1f ;  /* 0x08401f0008097f89 */ /* 0x000e2200000e0000 */
[----:B------:R-:W-:-:S03]  /*0390*/  FMUL R10, R10, R10 ;  /* 0x0000000a0a0a7220 */ /* 0x000fc60000400000 */
[----:B------:R-:W1:Y:S01]  /*03a0*/  SHFL.DOWN PT, R7, R4, 0x1, 0x1f ;  /* 0x08201f0004077f89 */ /* 0x000e6200000e0000 */
[----:B0-----:R-:W-:-:S04]  /*03b0*/  FFMA R9, R10, 0.03125, R9 ;  /* 0x3d0000000a097823 */ /* 0x001fc80000000009 */
[----:B------:R-:W-:Y:S01]  /*03c0*/  FADD R9, R8, R9 ;  /* 0x0000000908097221 */ /* 0x000fe20000000000 */
[C-C-:B-1----:R-:W-:Y:S01]  /*03d0*/  FADD R3, R4.reuse, -R7.reuse ;  /* 0x8000000704037221 */ /* 0x142fe20000000000 */
[----:B------:R-:W-:Y:S01]  /*03e0*/  FADD R10, R4, R7 ;  /* 0x00000007040a7221 */ /* 0x000fe20000000000 */
[----:B------:R-:W-:Y:S02]  /*03f0*/  LEA R7, R5, UR4, 0x2 ;  /* 0x0000000405077c11 */ /* 0x000fe4000f8e10ff */
[----:B------:R-:W0:Y:S01]  /*0400*/  SHFL.DOWN PT, R6, R9, 0x1, 0x1f ;  /* 0x08201f0009067f89 */ /* 0x000e2200000e0000 */
[----:B------:R-:W-:-:S04]  /*0410*/  FMUL R3, R3, R3 ;  /* 0x0000000303037220 */ /* 0x000fc80000400000 */
[----:B0-----:R-:W-:Y:S01]  /*0420*/  FFMA R8, R3, 0.015625, R6 ;  /* 0x3c80000003087823 */ /* 0x001fe20000000006 */
[----:B------:R-:W-:Y:S01]  /*0430*/  @!P0 IMAD R3, R0, 0x4, R11 ;  /* 0x0000000400038824 */ /* 0x000fe200078e020b */
[----:B------:R-:W-:Y:S02]  /*0440*/  SHF.R.U32.HI R6, RZ, 0x6, R0 ;  /* 0x00000006ff067819 */ /* 0x000fe40000011600 */
[----:B------:R-:W-:Y:S02]  /*0450*/  FADD R12, R9, R8 ;  /* 0x00000008090c7221 */ /* 0x000fe40000000000 */
[C---:B------:R-:W-:Y:S01]  /*0460*/  @!P1 LEA R9, R6.reuse, R7, 0x2 ;  /* 0x0000000706099211 */ /* 0x040fe200078e10ff */
[----:B------:R-:W-:Y:S02]  /*0470*/  @P1 IMAD R13, R6, 0x4, R7 ;  /* 0x00000004060d1824 */ /* 0x000fe400078e0207 */
[----:B------:R0:W-:Y:S04]  /*0480*/  @!P0 STS [R11], R12 ;  /* 0x0000000c0b008388 */ /* 0x0001e80000000800 */
[----:B------:R0:W-:Y:S01]  /*0490*/  @!P0 STS [R3], R10 ;  /* 0x0000000a03008388 */ /* 0x0001e20000000800 */
[----:B------:R-:W-:Y:S01]  /*04a0*/  BAR.SYNC.DEFER_BLOCKING 0x0 ;  /* 0x0000000000007b1d */ /* 0x000fe20000010000 */
[----:B------:R-:W-:-:S05]  /*04b0*/  ISETP.GE.U32.AND P0, PT, R0, 0x40, PT ;  /* 0x000000400000780c */ /* 0x000fca0003f06070 */
[----:B------:R0:W1:Y:S04]  /*04c0*/  @!P1 LDS R8, [R9] ;  /* 0x0000000009089984 */ /* 0x0000680000000800 */
[----:B------:R0:W2:Y:S04]  /*04d0*/  @!P1 LDS R4, [R7] ;  /* 0x0000000007049984 */ /* 0x0000a80000000800 */
[----:B------:R0:W3:Y:S04]  /*04e0*/  @P1 LDS R8, [R13] ;  /* 0x000000000d081984 */ /* 0x0000e80000000800 */
[----:B------:R0:W4:Y:S01]  /*04f0*/  @P1 LDS R4, [R7] ;  /* 0x0000000007041984 */ /* 0x0001220000000800 */
[----:B------:R-:W-:Y:S05]  /*0500*/  @!P0 BRA `(.L_x_36) ;  /* 0x00000000009c8947 */ /* 0x000fea0003800000 */
[----:B0-----:R-:W-:Y:S01]  /*0510*/  LEA R9, R0, R7, 0x2 ;  /* 0x0000000700097211 */ /* 0x001fe200078e10ff */
[----:B------:R-:W-:-:S06]  /*0520*/  UMOV UR4, 0x40 ;  /* 0x0000004000047882 */ /* 0x000fcc0000000000 */
.L_x_41:
[----:B------:R-:W-:Y:S01]  /*0530*/  ISETP.GE.U32.AND P0, PT, R5, R6, PT ;  /* 0x000000060500720c */ /* 0x000fe20003f06070 */
[----:B------:R-:W-:-:S12]  /*0540*/  BSSY.RECONVERGENT B0, `(.L_x_37) ;  /* 0x000001b000007945 */ /* 0x000fd80003800200 */
[----:B0-----:R-:W-:Y:S05]  /*0550*/  @P0 BRA `(.L_x_38) ;  /* 0x0000000000640947 */ /* 0x001fea0003800000 */
[----:B------:R-:W-:Y:S01]  /*0560*/  IMAD R11, R6, 0x4, R9 ;  /* 0x00000004060b7824 */ /* 0x000fe200078e0209 */
[----:B------:R-:W-:Y:S01]  /*0570*/  LDS R10, [R9] ;  /* 0x00000000090a7984 */ /* 0x000fe20000000800 */
[----:B------:R-:W-:Y:S01]  /*0580*/  USHF.L.U32 UR5, UR4, 0x1, URZ ;  /* 0x0000000104057899 */ /* 0x000fe200080006ff */
[----:B------:R-:W-:Y:S03]  /*0590*/  BSSY.RECONVERGENT B1, `(.L_x_39) ;  /* 0x0000010000017945 */ /* 0x000fe60003800200 */
[----:B------:R-:W0:Y:S02]  /*05a0*/  LDS R11, [R11] ;  /* 0x000000000b0b7984 */ /* 0x000e240000000800 */
[----:B------:R-:W-:-:S04]  /*05b0*/  I2FP.F32.U32 R16, UR5 ;  /* 0x0000000500107c45 */ /* 0x000fc80008201000 */
[----:B------:R-:W5:Y:S02]  /*05c0*/  MUFU.RCP R3, R16 ;  /* 0x0000001000037308 */ /* 0x000f640000001000 */
[----:B-----5:R-:W-:-:S04]  /*05d0*/  FFMA R12, -R16, R3, 1 ;  /* 0x3f800000100c7423 */ /* 0x020fc80000000103 */
[----:B------:R-:W-:Y:S01]  /*05e0*/  FFMA R3, R3, R12, R3 ;  /* 0x0000000c03037223 */ /* 0x000fe20000000003 */
[----:B0-----:R-:W-:-:S04]  /*05f0*/  FADD R0, R10, -R11 ;  /* 0x8000000b0a007221 */ /* 0x001fc80000000000 */
[----:B------:R-:W-:-:S04]  /*0600*/  FMUL R0, R0, R0 ;  /* 0x0000000000007220 */ /* 0x000fc80000400000 */
[----:B------:R-:W0:Y:S01]  /*0610*/  FCHK P0, R0, R16 ;  /* 0x0000001000007302 */ /* 0x000e220000000000 */
[----:B------:R-:W-:-:S04]  /*0620*/  FFMA R12, R0, R3, RZ ;  /* 0x00000003000c7223 */ /* 0x000fc800000000ff */
[----:B------:R-:W-:-:S04]  /*0630*/  FFMA R13, -R16, R12, R0 ;  /* 0x0000000c100d7223 */ /* 0x000fc80000000100 */
[----:B------:R-:W-:Y:S01]  /*0640*/  FFMA R3, R3, R13, R12 ;  /* 0x0000000d03037223 */ /* 0x000fe2000000000c */
[----:B0-----:R-:W-:Y:S06]  /*0650*/  @!P0 BRA `(.L_x_40) ;  /* 0x00000000000c8947 */ /* 0x001fec0003800000 */
[----:B------:R-:W-:-:S07]  /*0660*/  MOV R12, 0x680 ;  /* 0x00000680000c7802 */ /* 0x000fce0000000f00 */
[----:B-1234-:R-:W-:Y:S05]  /*0670*/  CALL.REL.NOINC `($__internal_2_$__cuda_sm3x_div_rn_noftz_f32_slowpath) ;  /* 0x0000000000647944 */ /* 0x01efea0003c00000 */
[----:B------:R-:W-:-:S07]  /*0680*/  MOV R3, R0 ;  /* 0x0000000000037202 */ /* 0x000fce0000000f00 */
.L_x_40:
[----:B------:R-:W-:Y:S05]  /*0690*/  BSYNC.RECONVERGENT B1 ;  /* 0x0000000000017941 */ /* 0x000fea0003800200 */
.L_x_39:
[----:B-1-3--:R-:W-:Y:S01]  /*06a0*/  FADD R3, R3, R8 ;  /* 0x0000000803037221 */ /* 0x00afe20000000000 */
[----:B------:R-:W-:-:S03]  /*06b0*/  FADD R10, R10, R11 ;  /* 0x0000000b0a0a7221 */ /* 0x000fc60000000000 */
[----:B--2-4-:R-:W-:-:S05]  /*06c0*/  FADD R4, R4, R3 ;  /* 0x0000000304047221 */ /* 0x014fca0000000000 */
[----:B------:R0:W-:Y:S04]  /*06d0*/  STS [R7], R4 ;  /* 0x0000000407007388 */ /* 0x0001e80000000800 */
[----:B------:R0:W-:Y:S02]  /*06e0*/  STS [R9], R10 ;  /* 0x0000000a09007388 */ /* 0x0001e40000000800 */
.L_x_38:
[----:B------:R-:W-:Y:S05]  /*06f0*/  BSYNC.RECONVERGENT B0 ;  /* 0x0000000000007941 */ /* 0x000fea0003800200 */
.L_x_37:
[----:B------:R-:W-:Y:S01]  /*0700*/  BAR.SYNC.DEFER_BLOCKING 0x0 ;  /* 0x0000000000007b1d */ /* 0x000fe20000010000 */
[----:B------:R-:W-:Y:S01]  /*0710*/  SHF.R.U32.HI R0, RZ, 0x1, R6 ;  /* 0x00000001ff007819 */ /* 0x000fe20000011606 */
[----:B------:R-:W-:Y:S01]  /*0720*/  USHF.L.U32 UR4, UR4, 0x1, URZ ;  /* 0x0000000104047899 */ /* 0x000fe200080006ff */
[----:B------:R-:W-:Y:S02]  /*0730*/  ISETP.GT.U32.AND P0, PT, R6, 0x1, PT ;  /* 0x000000010600780c */ /* 0x000fe40003f04070 */
[----:B------:R-:W-:Y:S01]  /*0740*/  MOV R6, R0 ;  /* 0x0000000000067202 */ /* 0x000fe20000000f00 */
[----:B-1-3--:R-:W-:-:S06]  /*0750*/  IMAD R8, R0, 0x4, R7 ;  /* 0x0000000400087824 */ /* 0x00afcc00078e0207 */
[----:B------:R-:W1:Y:S04]  /*0760*/  LDS R8, [R8] ;  /* 0x0000000008087984 */ /* 0x000e680000000800 */
[----:B------:R-:W-:Y:S05]  /*0770*/  @P0 BRA `(.L_x_41) ;  /* 0xfffffffc006c0947 */ /* 0x000fea000383ffff */
.L_x_36:
[----:B------:R-:W-:-:S13]  /*0780*/  ISETP.NE.AND P0, PT, R5, RZ, PT ;  /* 0x000000ff0500720c */ /* 0x000fda0003f05270 */
[----:B------:R-:W-:Y:S05]  /*0790*/  @P0 EXIT ;  /* 0x000000000000094d */ /* 0x000fea0003800000 */
[----:B0-----:R-:W0:Y:S08]  /*07a0*/  LDC.64 R6, c[0x0][0x380] ;  /* 0x0000e000ff067b82 */ /* 0x001e300000000a00 */
[----:B-1-3--:R-:W1:Y:S01]  /*07b0*/  LDC.64 R8, c[0x0][0x388] ;  /* 0x0000e200ff087b82 */ /* 0x00ae620000000a00 */
[----:B0-----:R-:W-:-:S05]  /*07c0*/  IMAD.WIDE.U32 R6, R2, 0x4, R6 ;  /* 0x0000000402067825 */ /* 0x001fca00078e0006 */
[----:B------:R-:W-:Y:S01]  /*07d0*/  STG.E desc[UR6][R6.64], R10 ;  /* 0x0000000a06007986 */ /* 0x000fe2000c101906 */
[----:B-1----:R-:W-:-:S05]  /*07e0*/  IMAD.WIDE.U32 R2, R2, 0x4, R8 ;  /* 0x0000000402027825 */ /* 0x002fca00078e0008 */
[----:B--2-4-:R-:W-:Y:S01]  /*07f0*/  STG.E desc[UR6][R2.64], R4 ;  /* 0x0000000402007986 */ /* 0x014fe2000c101906 */
[----:B------:R-:W-:Y:S05]  /*0800*/  EXIT ;  /* 0x000000000000794d */ /* 0x000fea0003800000 */
        .weak           $__internal_2_$__cuda_sm3x_div_rn_noftz_f32_slowpath
        .type           $__internal_2_$__cuda_sm3x_div_rn_noftz_f32_slowpath,@function
        .size           $__internal_2_$__cuda_sm3x_div_rn_noftz_f32_slowpath,(.L_x_56 - $__internal_2_$__cuda_sm3x_div_rn_noftz_f32_slowpath)
$__internal_2_$__cuda_sm3x_div_rn_noftz_f32_slowpath:
        /* <DEDUP_REMOVED lines=10> */
[----:B------:R-:W-:Y:S01]  /*08b0*/  @!P0 MOV R13, RZ ;  /* 0x000000ff000d8202 */ /* 0x000fe20000000f00 */
        /* <DEDUP_REMOVED lines=20> */
[----:B------:R-:W-:Y:S01]  /*0a00*/  @P0 MOV R13, RZ ;  /* 0x000000ff000d0202 */ /* 0x000fe20000000f00 */
[----:B------:R-:W-:Y:S02]  /*0a10*/  @!P0 IMAD.MOV.U32 R13, RZ, RZ, -0x40 ;  /* 0xffffffc0ff0d8424 */ /* 0x000fe400078e00ff */
[----:B------:R-:W-:Y:S01]  /*0a20*/  @!P0 FFMA R15, R0, 1.84467440737095516160e+19, RZ ;  /* 0x5f800000000f8823 */ /* 0x000fe200000000ff */
[----:B------:R-:W-:Y:S02]  /*0a30*/  @!P1 FFMA R16, R3, 1.84467440737095516160e+19, RZ ;  /* 0x5f80000003109823 */ /* 0x000fe400000000ff */
[----:B------:R-:W-:-:S07]  /*0a40*/  @!P1 IADD3 R13, PT, PT, R13, 0x40, RZ ;  /* 0x000000400d0d9810 */ /* 0x000fce0007ffe0ff */
.L_x_43:
[----:B------:R-:W-:Y:S01]  /*0a50*/  LEA R3, R14, 0xc0800000, 0x17 ;  /* 0xc08000000e037811 */ /* 0x000fe200078eb8ff */
[----:B------:R-:W-:Y:S04]  /*0a60*/  BSSY.RECONVERGENT B3, `(.L_x_48) ;  /* 0x0000036000037945 */ /* 0x000fe80003800200 */
[----:B------:R-:W-:Y:S01]  /*0a70*/  IMAD.IADD R17, R16, 0x1, -R3 ;  /* 0x0000000110117824 */ /* 0x000fe200078e0a03 */
[----:B------:R-:W-:-:S03]  /*0a80*/  IADD3 R16, PT, PT, R18, -0x7f, RZ ;  /* 0xffffff8112107810 */ /* 0x000fc60007ffe0ff */
        /* <DEDUP_REMOVED lines=13> */
[----:B------:R-:W-:-:S04]  /*0b60*/  LOP3.LUT R14, R14, 0xff, RZ, 0xc0, !PT ;  /* 0x000000ff0e0e7812 */ /* 0x000fc800078ec0ff */
[----:B------:R-:W-:-:S05]  /*0b70*/  IADD3 R17, PT, PT, R14, R13, RZ ;  /* 0x0000000d0e117210 */ /* 0x000fca0007ffe0ff */
        /* <DEDUP_REMOVED lines=11> */
[----:B------:R-:W-:Y:S01]  /*0c30*/  IADD3 R16, PT, PT, R17, 0x20, RZ ;  /* 0x0000002011107810 */ /* 0x000fe20007ffe0ff */
[-CC-:B------:R-:W-:Y:S01]  /*0c40*/  FFMA.RM R14, R3, R19.reuse, R18.reuse ;  /* 0x00000013030e7223 */ /* 0x180fe20000004012 */
[----:B------:R-:W-:Y:S02]  /*0c50*/  ISETP.NE.AND P2, PT, R17, RZ, PT ;  /* 0x000000ff1100720c */ /* 0x000fe40003f45270 */
[----:B------:R-:W-:Y:S01]  /*0c60*/  LOP3.LUT R15, R13, 0x7fffff, RZ, 0xc0, !PT ;  /* 0x007fffff0d0f7812 */ /* 0x000fe200078ec0ff */
[----:B------:R-:W-:Y:S01]  /*0c70*/  FFMA.RP R13, R3, R19, R18 ;  /* 0x00000013030d7223 */ /* 0x000fe20000008012 */
[----:B------:R-:W-:Y:S02]  /*0c80*/  ISETP.NE.AND P1, PT, R17, RZ, PT ;  /* 0x000000ff1100720c */ /* 0x000fe40003f25270 */
[----:B------:R-:W-:Y:S02]  /*0c90*/  LOP3.LUT R15, R15, 0x800000, RZ, 0xfc, !PT ;  /* 0x008000000f0f7812 */ /* 0x000fe400078efcff */
[----:B------:R-:W-:-:S02]  /*0ca0*/  IADD3 R3, PT, PT, -R17, RZ, RZ ;  /* 0x000000ff11037210 */ /* 0x000fc40007ffe1ff */
[----:B------:R-:W-:Y:S02]  /*0cb0*/  SHF.L.U32 R16, R15, R16, RZ ;  /* 0x000000100f107219 */ /* 0x000fe400000006ff */
[----:B------:R-:W-:Y:S02]  /*0cc0*/  FSETP.NEU.FTZ.AND P0, PT, R13, R14, PT ;  /* 0x0000000e0d00720b */ /* 0x000fe40003f1d000 */
        /* <DEDUP_REMOVED lines=11> */
.L_x_50:
[----:B------:R-:W-:-:S04]  /*0d80*/  LOP3.LUT R0, R0, 0x80000000, RZ, 0xc0, !PT ;  /* 0x8000000000007812 */ /* 0x000fc800078ec0ff */
[----:B------:R-:W-:Y:S01]  /*0d90*/  LOP3.LUT R0, R0, 0x7f800000, RZ, 0xfc, !PT ;  /* 0x7f80000000007812 */ /* 0x000fe200078efcff */
[----:B------:R-:W-:Y:S06]  /*0da0*/  BRA `(.L_x_51) ;  /* 0x0000000000047947 */ /* 0x000fec0003800000 */
.L_x_49:
[----:B------:R-:W-:-:S07]  /*0db0*/  LEA R0, R13, R0, 0x17 ;  /* 0x000000000d007211 */ /* 0x000fce00078eb8ff */
.L_x_51:
[----:B------:R-:W-:Y:S05]  /*0dc0*/  BSYNC.RECONVERGENT B3 ;  /* 0x0000000000037941 */ /* 0x000fea0003800200 */
.L_x_48:
[----:B------:R-:W-:Y:S05]  /*0dd0*/  BRA `(.L_x_52) ;  /* 0x0000000000207947 */ /* 0x000fea0003800000 */
.L_x_47:
[----:B------:R-:W-:-:S04]  /*0de0*/  LOP3.LUT R0, R16, 0x80000000, R15, 0x48, !PT ;  /* 0x8000000010007812 */ /* 0x000fc800078e480f */
[----:B------:R-:W-:Y:S01]  /*0df0*/  LOP3.LUT R0, R0, 0x7f800000, RZ, 0xfc, !PT ;  /* 0x7f80000000007812 */ /* 0x000fe200078efcff */
[----:B------:R-:W-:Y:S06]  /*0e00*/  BRA `(.L_x_52) ;  /* 0x0000000000147947 */ /* 0x000fec0003800000 */
.L_x_46:
[----:B------:R-:W-:Y:S01]  /*0e10*/  LOP3.LUT R0, R16, 0x80000000, R15, 0x48, !PT ;  /* 0x8000000010007812 */ /* 0x000fe200078e480f */
[----:B------:R-:W-:Y:S06]  /*0e20*/  BRA `(.L_x_52) ;  /* 0x00000000000c7947 */ /* 0x000fec0003800000 */
.L_x_45:
[----:B------:R-:W0:Y:S01]  /*0e30*/  MUFU.RSQ R0, -QNAN ;  /* 0xffc0000000007908 */ /* 0x000e220000001400 */
[----:B------:R-:W-:Y:S05]  /*0e40*/  BRA `(.L_x_52) ;  /* 0x0000000000047947 */ /* 0x000fea0003800000 */
.L_x_44:
[----:B------:R-:W-:-:S07]  /*0e50*/  FADD.FTZ R0, R0, R3 ;  /* 0x0000000300007221 */ /* 0x000fce0000010000 */
.L_x_52:
[----:B------:R-:W-:Y:S05]  /*0e60*/  BSYNC.RECONVERGENT B2 ;  /* 0x0000000000027941 */ /* 0x000fea0003800200 */
.L_x_42:
[----:B------:R-:W-:-:S04]  /*0e70*/  HFMA2 R13, -RZ, RZ, 0, 0 ;  /* 0x00000000ff0d7431 */ /* 0x000fc800000001ff */
[----:B0-----:R-:W-:Y:S05]  /*0e80*/  RET.REL.NODEC R12 `(_Z17kernelWelfordWarpPfS_ib) ;  /* 0xfffffff00c5c7950 */ /* 0x001fea0003c3ffff */
.L_x_53:
        /* <DEDUP_REMOVED lines=15> */
.L_x_56:


//--------------------- .nv.shared._ZN3cub18CUB_300001_SM_10006detail11EmptyKernelIvEEvv --------------------------
	.section	.nv.shared._ZN3cub18CUB_300001_SM_10006detail11EmptyKernelIvEEvv,"aw",@nobits
	.sectionflags	@""
	.align	16
	.zero		1024


//--------------------- .nv.shared.reserved.0     --------------------------
	.section	.nv.shared.reserved.0,"aw",@nobits
	.weak		__nv_reservedSMEM_offset_0_alias
	.size		__nv_reservedSMEM_offset_0_alias, 0, 64
	.other		__nv_reservedSMEM_offset_0_alias,@"STO_CUDA_RESERVED_SHARED STV_DEFAULT"
__nv_reservedSMEM_offset_0_alias:
	.zero		0
	.zero		64


//--------------------- .nv.global                --------------------------
	.section	.nv.global,"aw",@nobits
.nv.global:
	.type		_ZN34_INTERNAL_95eb3154_4_k_cu_d66713c86thrust24THRUST_300001_SM_1000_NS12placeholders2_5E,@object
	.size		_ZN34_INTERNAL_95eb3154_4_k_cu_d66713c86thrust24THRUST_300001_SM_1000_NS12placeholders2_5E,(_ZN34_INTERNAL_95eb3154_4_k_cu_d66713c84cuda3std3__45__cpo6cbeginE - _ZN34_INTERNAL_95eb3154_4_k_cu_d66713c86thrust24THRUST_300001_SM_1000_NS12placeholders2_5E)
_ZN34_INTERNAL_95eb3154_4_k_cu_d66713c86thrust24THRUST_300001_SM_1000_NS12placeholders2_5E:
	.zero		1
	.type		_ZN34_INTERNAL_95eb3154_4_k_cu_d66713c84cuda3std3__45__cpo6cbeginE,@object
	.size		_ZN34_INTERNAL_95eb3154_4_k_cu_d66713c84cuda3std3__45__cpo6cbeginE,(_ZN34_INTERNAL_95eb3154_4_k_cu_d66713c84cuda3std6ranges3__45__cpo6cbeginE - _ZN34_INTERNAL_95eb3154_4_k_cu_d66713c84cuda3std3__45__cpo6cbeginE)
_ZN34_INTERNAL_95eb3154_4_k_cu_d66713c84cuda3std3__45__cpo6cbeginE:
	.zero		1
	.type		_ZN34_INTERNAL_95eb3154_4_k_cu_d66713c84cuda3std6ranges3__45__cpo6cbeginE,@object
	.size		_ZN34_INTERNAL_95eb3154_4_k_cu_d66713c84cuda3std6ranges3__45__cpo6cbeginE,(_ZN34_INTERNAL_95eb3154_4_k_cu_d66713c84cuda3std3__48in_placeE - _ZN34_INTERNAL_95eb3154_4_k_cu_d66713c84cuda3std6ranges3__45__cpo6cbeginE)
_ZN34_INTERNAL_95eb3154_4_k_cu_d66713c84cuda3std6ranges3__45__cpo6cbeginE:
	.zero		1
	.type		_ZN34_INTERNAL_95eb3154_4_k_cu_d66713c84cuda3std3__48in_placeE,@object
	.size		_ZN34_INTERNAL_95eb3154_4_k_cu_d66713c84cuda3std3__48in_placeE,(_ZN34_INTERNAL_95eb3154_4_k_cu_d66713c84cuda3std6ranges3__45__cpo4sizeE - _ZN34_INTERNAL_95eb3154_4_k_cu_d66713c84cuda3std3__48in_placeE)
_ZN34_INTERNAL_95eb3154_4_k_cu_d66713c84cuda3std3__48in_placeE:
	.zero		1
	.type		_ZN34_INTERNAL_95eb3154_4_k_cu_d66713c84cuda3std6ranges3__45__cpo4sizeE,@object
	.size		_ZN34_INTERNAL_95eb3154_4_k_cu_d66713c84cuda3std6ranges3__45__cpo4sizeE,(_ZN34_INTERNAL_95eb3154_4_k_cu_d66713c86thrust24THRUST_300001_SM_1000_NS12placeholders2_9E - _ZN34_INTERNAL_95eb3154_4_k_cu_d66713c84cuda3std6ranges3__45__cpo4sizeE)
_ZN34_INTERNAL_95eb3154_4_k_cu_d66713c84cuda3std6ranges3__45__cpo4sizeE:
	.zero		1
	.type		_ZN34_INTERNAL_95eb3154_4_k_cu_d66713c86thrust24THRUST_300001_SM_1000_NS12placeholders2_9E,@object
	.size		_ZN34_INTERNAL_95eb3154_4_k_cu_d66713c86thrust24THRUST_300001_SM_1000_NS12placeholders2_9E,(_ZN34_INTERNAL_95eb3154_4_k_cu_d66713c84cuda3std3__45__cpo7crbeginE - _ZN34_INTERNAL_95eb3154_4_k_cu_d66713c86thrust24THRUST_300001_SM_1000_NS12placeholders2_9E)
_ZN34_INTERNAL_95eb3154_4_k_cu_d66713c86thrust24THRUST_300001_SM_1000_NS12placeholders2_9E:
	.zero		1
	.type		_ZN34_INTERNAL_95eb3154_4_k_cu_d66713c84cuda3std3__45__cpo7crbeginE,@object
	.size		_ZN34_INTERNAL_95eb3154_4_k_cu_d66713c84cuda3std3__45__cpo7crbeginE,(_ZN34_INTERNAL_95eb3154_4_k_cu_d66713c84cuda3std6ranges3__45__cpo4nextE - _ZN34_INTERNAL_95eb3154_4_k_cu_d66713c84cuda3std3__45__cpo7crbeginE)
_ZN34_INTERNAL_95eb3154_4_k_cu_d66713c84cuda3std3__45__cpo7crbeginE:
	.zero		1
	.type		_ZN34_INTERNAL_95eb3154_4_k_cu_d66713c84cuda3std6ranges3__45__cpo4nextE,@object
	.size		_ZN34_INTERNAL_95eb3154_4_k_cu_d66713c84cuda3std6ranges3__45__cpo4nextE,(_ZN34_INTERNAL_95eb3154_4_k_cu_d66713c84cuda3std6ranges3__45__cpo4swapE - _ZN34_INTERNAL_95eb3154_4_k_cu_d66713c84cuda3std6ranges3__45__cpo4nextE)
_ZN34_INTERNAL_95eb3154_4_k_cu_d66713c84cuda3std6ranges3__45__cpo4nextE:
	.zero		1
	.type		_ZN34_INTERNAL_95eb3154_4_k_cu_d66713c84cuda3std6ranges3__45__cpo4swapE,@object
	.size		_ZN34_INTERNAL_95eb3154_4_k_cu_d66713c84cuda3std6ranges3__45__cpo4swapE,(_ZN34_INTERNAL_95eb3154_4_k_cu_d66713c86thrust24THRUST_300001_SM_1000_NS12placeholders2_1E - _ZN34_INTERNAL_95eb3154_4_k_cu_d66713c84cuda3std6ranges3__45__cpo4swapE)
_ZN34_INTERNAL_95eb3154_4_k_cu_d66713c84cuda3std6ranges3__45__cpo4swapE:
	.zero		1
	.type		_ZN34_INTERNAL_95eb3154_4_k_cu_d66713c86thrust24THRUST_300001_SM_1000_NS12placeholders2_1E,@object
	.size		_ZN34_INTERNAL_95eb3154_4_k_cu_d66713c86thrust24THRUST_300001_SM_1000_NS12placeholders2_1E,(_ZN34_INTERNAL_95eb3154_4_k_cu_d66713c86thrust24THRUST_300001_SM_1000_NS12placeholders2_3E - _ZN34_INTERNAL_95eb3154_4_k_cu_d66713c86thrust24THRUST_300001_SM_1000_NS12placeholders2_1E)
_ZN34_INTERNAL_95eb3154_4_k_cu_d66713c86thrust24THRUST_300001_SM_1000_NS12placeholders2_1E:
	.zero		1
	.type		_ZN34_INTERNAL_95eb3154_4_k_cu_d66713c86thrust24THRUST_300001_SM_1000_NS12placeholders2_3E,@object
	.size		_ZN34_INTERNAL_95eb3154_4_k_cu_d66713c86thrust24THRUST_300001_SM_1000_NS12placeholders2_3E,(_ZN34_INTERNAL_95eb3154_4_k_cu_d66713c84cuda3std3__45__cpo5beginE - _ZN34_INTERNAL_95eb3154_4_k_cu_d66713c86thrust24THRUST_300001_SM_1000_NS12placeholders2_3E)
_ZN34_INTERNAL_95eb3154_4_k_cu_d66713c86thrust24THRUST_300001_SM_1000_NS12placeholders2_3E:
	.zero		1
	.type		_ZN34_INTERNAL_95eb3154_4_k_cu_d66713c84cuda3std3__45__cpo5beginE,@object
	.size		_ZN34_INTERNAL_95eb3154_4_k_cu_d66713c84cuda3std3__45__cpo5beginE,(_ZN34_INTERNAL_95eb3154_4_k_cu_d66713c84cuda3std6ranges3__45__cpo5beginE - _ZN34_INTERNAL_95eb3154_4_k_cu_d66713c84cuda3std3__45__cpo5beginE)
_ZN34_INTERNAL_95eb3154_4_k_cu_d66713c84cuda3std3__45__cpo5beginE:
	.zero		1
	.type		_ZN34_INTERNAL_95eb3154_4_k_cu_d66713c84cuda3std6ranges3__45__cpo5beginE,@object
	.size		_ZN34_INTERNAL_95eb3154_4_k_cu_d66713c84cuda3std6ranges3__45__cpo5beginE,(_ZN34_INTERNAL_95eb3154_4_k_cu_d66713c84cuda3std3__436_GLOBAL__N__95eb3154_4_k_cu_d66713c86ignoreE - _ZN34_INTERNAL_95eb3154_4_k_cu_d66713c84cuda3std6ranges3__45__cpo5beginE)
_ZN34_INTERNAL_95eb3154_4_k_cu_d66713c84cuda3std6ranges3__45__cpo5beginE:
	.zero		1
	.type		_ZN34_INTERNAL_95eb3154_4_k_cu_d66713c84cuda3std3__436_GLOBAL__N__95eb3154_4_k_cu_d66713c86ignoreE,@object
	.size		_ZN34_INTERNAL_95eb3154_4_k_cu_d66713c84cuda3std3__436_GLOBAL__N__95eb3154_4_k_cu_d66713c86ignoreE,(_ZN34_INTERNAL_95eb3154_4_k_cu_d66713c84cuda3std6ranges3__45__cpo4dataE - _ZN34_INTERNAL_95eb3154_4_k_cu_d66713c84cuda3std3__436_GLOBAL__N__95eb3154_4_k_cu_d66713c86ignoreE)
_ZN34_INTERNAL_95eb3154_4_k_cu_d66713c84cuda3std3__436_GLOBAL__N__95eb3154_4_k_cu_d66713c86ignoreE:
	.zero		1
	.type		_ZN34_INTERNAL_95eb3154_4_k_cu_d66713c84cuda3std6ranges3__45__cpo4dataE,@object
	.size		_ZN34_INTERNAL_95eb3154_4_k_cu_d66713c84cuda3std6ranges3__45__cpo4dataE,(_ZN34_INTERNAL_95eb3154_4_k_cu_d66713c86thrust24THRUST_300001_SM_1000_NS12placeholders2_7E - _ZN34_INTERNAL_95eb3154_4_k_cu_d66713c84cuda3std6ranges3__45__cpo4dataE)
_ZN34_INTERNAL_95eb3154_4_k_cu_d66713c84cuda3std6ranges3__45__cpo4dataE:
	.zero		1
	.type		_ZN34_INTERNAL_95eb3154_4_k_cu_d66713c86thrust24THRUST_300001_SM_1000_NS12placeholders2_7E,@object
	.size		_ZN34_INTERNAL_95eb3154_4_k_cu_d66713c86thrust24THRUST_300001_SM_1000_NS12placeholders2_7E,(_ZN34_INTERNAL_95eb3154_4_k_cu_d66713c84cuda3std3__45__cpo6rbeginE - _ZN34_INTERNAL_95eb3154_4_k_cu_d66713c86thrust24THRUST_300001_SM_1000_NS12placeholders2_7E)
_ZN34_INTERNAL_95eb3154_4_k_cu_d66713c86thrust24THRUST_300001_SM_1000_NS12placeholders2_7E:
	.zero		1
	.type		_ZN34_INTERNAL_95eb3154_4_k_cu_d66713c84cuda3std3__45__cpo6rbeginE,@object
	.size		_ZN34_INTERNAL_95eb3154_4_k_cu_d66713c84cuda3std3__45__cpo6rbeginE,(_ZN34_INTERNAL_95eb3154_4_k_cu_d66713c84cuda3std6ranges3__45__cpo7advanceE - _ZN34_INTERNAL_95eb3154_4_k_cu_d66713c84cuda3std3__45__cpo6rbeginE)
_ZN34_INTERNAL_95eb3154_4_k_cu_d66713c84cuda3std3__45__cpo6rbeginE:
	.zero		1
	.type		_ZN34_INTERNAL_95eb3154_4_k_cu_d66713c84cuda3std6ranges3__45__cpo7advanceE,@object
	.size		_ZN34_INTERNAL_95eb3154_4_k_cu_d66713c84cuda3std6ranges3__45__cpo7advanceE,(_ZN34_INTERNAL_95eb3154_4_k_cu_d66713c84cuda3std3__47nulloptE - _ZN34_INTERNAL_95eb3154_4_k_cu_d66713c84cuda3std6ranges3__45__cpo7advanceE)
_ZN34_INTERNAL_95eb3154_4_k_cu_d66713c84cuda3std6ranges3__45__cpo7advanceE:
	.zero		1
	.type		_ZN34_INTERNAL_95eb3154_4_k_cu_d66713c84cuda3std3__47nulloptE,@object
	.size		_ZN34_INTERNAL_95eb3154_4_k_cu_d66713c84cuda3std3__47nulloptE,(_ZN34_INTERNAL_95eb3154_4_k_cu_d66713c84cuda3std6ranges3__45__cpo8distanceE - _ZN34_INTERNAL_95eb3154_4_k_cu_d66713c84cuda3std3__47nulloptE)
_ZN34_INTERNAL_95eb3154_4_k_cu_d66713c84cuda3std3__47nulloptE:
	.zero		1
	.type		_ZN34_INTERNAL_95eb3154_4_k_cu_d66713c84cuda3std6ranges3__45__cpo8distanceE,@object
	.size		_ZN34_INTERNAL_95eb3154_4_k_cu_d66713c84cuda3std6ranges3__45__cpo8distanceE,(_ZN34_INTERNAL_95eb3154_4_k_cu_d66713c86thrust24THRUST_300001_SM_1000_NS12placeholders2_6E - _ZN34_INTERNAL_95eb3154_4_k_cu_d66713c84cuda3std6ranges3__45__cpo8distanceE)
_ZN34_INTERNAL_95eb3154_4_k_cu_d66713c84cuda3std6ranges3__45__cpo8distanceE:
	.zero		1
	.type		_ZN34_INTERNAL_95eb3154_4_k_cu_d66713c86thrust24THRUST_300001_SM_1000_NS12placeholders2_6E,@object
	.size		_ZN34_INTERNAL_95eb3154_4_k_cu_d66713c86thrust24THRUST_300001_SM_1000_NS12placeholders2_6E,(_ZN34_INTERNAL_95eb3154_4_k_cu_d66713c84cuda3std3__45__cpo4cendE - _ZN34_INTERNAL_95eb3154_4_k_cu_d66713c86thrust24THRUST_300001_SM_1000_NS12placeholders2_6E)
_ZN34_INTERNAL_95eb3154_4_k_cu_d66713c86thrust24THRUST_300001_SM_1000_NS12placeholders2_6E:
	.zero		1
	.type		_ZN34_INTERNAL_95eb3154_4_k_cu_d66713c84cuda3std3__45__cpo4cendE,@object
	.size		_ZN34_INTERNAL_95eb3154_4_k_cu_d66713c84cuda3std3__45__cpo4cendE,(_ZN34_INTERNAL_95eb3154_4_k_cu_d66713c84cuda3std6ranges3__45__cpo4cendE - _ZN34_INTERNAL_95eb3154_4_k_cu_d66713c84cuda3std3__45__cpo4cendE)
_ZN34_INTERNAL_95eb3154_4_k_cu_d66713c84cuda3std3__45__cpo4cendE:
	.zero		1
	.type		_ZN34_INTERNAL_95eb3154_4_k_cu_d66713c84cuda3std6ranges3__45__cpo4cendE,@object
	.size		_ZN34_INTERNAL_95eb3154_4_k_cu_d66713c84cuda3std6ranges3__45__cpo4cendE,(_ZN34_INTERNAL_95eb3154_4_k_cu_d66713c84cuda3std3__420unreachable_sentinelE - _ZN34_INTERNAL_95eb3154_4_k_cu_d66713c84cuda3std6ranges3__45__cpo4cendE)
_ZN34_INTERNAL_95eb3154_4_k_cu_d66713c84cuda3std6ranges3__45__cpo4cendE:
	.zero		1
	.type		_ZN34_INTERNAL_95eb3154_4_k_cu_d66713c84cuda3std3__420unreachable_sentinelE,@object
	.size		_ZN34_INTERNAL_95eb3154_4_k_cu_d66713c84cuda3std3__420unreachable_sentinelE,(_ZN34_INTERNAL_95eb3154_4_k_cu_d66713c84cuda3std6ranges3__45__cpo5ssizeE - _ZN34_INTERNAL_95eb3154_4_k_cu_d66713c84cuda3std3__420unreachable_sentinelE)
_ZN34_INTERNAL_95eb3154_4_k_cu_d66713c84cuda3std3__420unreachable_sentinelE:
	.zero		1
	.type		_ZN34_INTERNAL_95eb3154_4_k_cu_d66713c84cuda3std6ranges3__45__cpo5ssizeE,@object
	.size		_ZN34_INTERNAL_95eb3154_4_k_cu_d66713c84cuda3std6ranges3__45__cpo5ssizeE,(_ZN34_INTERNAL_95eb3154_4_k_cu_d66713c86thrust24THRUST_300001_SM_1000_NS12placeholders3_10E - _ZN34_INTERNAL_95eb3154_4_k_cu_d66713c84cuda3std6ranges3__45__cpo5ssizeE)
_ZN34_INTERNAL_95eb3154_4_k_cu_d66713c84cuda3std6ranges3__45__cpo5ssizeE:
	.zero		1
	.type		_ZN34_INTERNAL_95eb3154_4_k_cu_d66713c86thrust24THRUST_300001_SM_1000_NS12placeholders3_10E,@object
	.size		_ZN34_INTERNAL_95eb3154_4_k_cu_d66713c86thrust24THRUST_300001_SM_1000_NS12placeholders3_10E,(_ZN34_INTERNAL_95eb3154_4_k_cu_d66713c84cuda3std3__45__cpo5crendE - _ZN34_INTERNAL_95eb3154_4_k_cu_d66713c86thrust24THRUST_300001_SM_1000_NS12placeholders3_10E)
_ZN34_INTERNAL_95eb3154_4_k_cu_d66713c86thrust24THRUST_300001_SM_1000_NS12placeholders3_10E:
	.zero		1
	.type		_ZN34_INTERNAL_95eb3154_4_k_cu_d66713c84cuda3std3__45__cpo5crendE,@object
	.size		_ZN34_INTERNAL_95eb3154_4_k_cu_d66713c84cuda3std3__45__cpo5crendE,(_ZN34_INTERNAL_95eb3154_4_k_cu_d66713c84cuda3std6ranges3__45__cpo4prevE - _ZN34_INTERNAL_95eb3154_4_k_cu_d66713c84cuda3std3__45__cpo5crendE)
_ZN34_INTERNAL_95eb3154_4_k_cu_d66713c84cuda3std3__45__cpo5crendE:
	.zero		1
	.type		_ZN34_INTERNAL_95eb3154_4_k_cu_d66713c84cuda3std6ranges3__45__cpo4prevE,@object
	.size		_ZN34_INTERNAL_95eb3154_4_k_cu_d66713c84cuda3std6ranges3__45__cpo4prevE,(_ZN34_INTERNAL_95eb3154_4_k_cu_d66713c84cuda3std6ranges3__45__cpo9iter_moveE - _ZN34_INTERNAL_95eb3154_4_k_cu_d66713c84cuda3std6ranges3__45__cpo4prevE)
_ZN34_INTERNAL_95eb3154_4_k_cu_d66713c84cuda3std6ranges3__45__cpo4prevE:
	.zero		1
	.type		_ZN34_INTERNAL_95eb3154_4_k_cu_d66713c84cuda3std6ranges3__45__cpo9iter_moveE,@object
	.size		_ZN34_INTERNAL_95eb3154_4_k_cu_d66713c84cuda3std6ranges3__45__cpo9iter_moveE,(_ZN34_INTERNAL_95eb3154_4_k_cu_d66713c86thrust24THRUST_300001_SM_1000_NS12placeholders2_2E - _ZN34_INTERNAL_95eb3154_4_k_cu_d66713c84cuda3std6ranges3__45__cpo9iter_moveE)
_ZN34_INTERNAL_95eb3154_4_k_cu_d66713c84cuda3std6ranges3__45__cpo9iter_moveE:
	.zero		1
	.type		_ZN34_INTERNAL_95eb3154_4_k_cu_d66713c86thrust24THRUST_300001_SM_1000_NS12placeholders2_2E,@object
	.size		_ZN34_INTERNAL_95eb3154_4_k_cu_d66713c86thrust24THRUST_300001_SM_1000_NS12placeholders2_2E,(_ZN34_INTERNAL_95eb3154_4_k_cu_d66713c86thrust24THRUST_300001_SM_1000_NS12placeholders2_4E - _ZN34_INTERNAL_95eb3154_4_k_cu_d66713c86thrust24THRUST_300001_SM_1000_NS12placeholders2_2E)
_ZN34_INTERNAL_95eb3154_4_k_cu_d66713c86thrust24THRUST_300001_SM_1000_NS12placeholders2_2E:
	.zero		1
	.type		_ZN34_INTERNAL_95eb3154_4_k_cu_d66713c86thrust24THRUST_300001_SM_1000_NS12placeholders2_4E,@object
	.size		_ZN34_INTERNAL_95eb3154_4_k_cu_d66713c86thrust24THRUST_300001_SM_1000_NS12placeholders2_4E,(_ZN34_INTERNAL_95eb3154_4_k_cu_d66713c84cuda3std3__45__cpo3endE - _ZN34_INTERNAL_95eb3154_4_k_cu_d66713c86thrust24THRUST_300001_SM_1000_NS12placeholders2_4E)
_ZN34_INTERNAL_95eb3154_4_k_cu_d66713c86thrust24THRUST_300001_SM_1000_NS12placeholders2_4E:
	.zero		1
	.type		_ZN34_INTERNAL_95eb3154_4_k_cu_d66713c84cuda3std3__45__cpo3endE,@object
	.size		_ZN34_INTERNAL_95eb3154_4_k_cu_d66713c84cuda3std3__45__cpo3endE,(_ZN34_INTERNAL_95eb3154_4_k_cu_d66713c84cuda3std6ranges3__45__cpo3endE - _ZN34_INTERNAL_95eb3154_4_k_cu_d66713c84cuda3std3__45__cpo3endE)
_ZN34_INTERNAL_95eb3154_4_k_cu_d66713c84cuda3std3__45__cpo3endE:
	.zero		1
	.type		_ZN34_INTERNAL_95eb3154_4_k_cu_d66713c84cuda3std6ranges3__45__cpo3endE,@object
	.size		_ZN34_INTERNAL_95eb3154_4_k_cu_d66713c84cuda3std6ranges3__45__cpo3endE,(_ZN34_INTERNAL_95eb3154_4_k_cu_d66713c84cuda3std3__419piecewise_constructE - _ZN34_INTERNAL_95eb3154_4_k_cu_d66713c84cuda3std6ranges3__45__cpo3endE)
_ZN34_INTERNAL_95eb3154_4_k_cu_d66713c84cuda3std6ranges3__45__cpo3endE:
	.zero		1
	.type		_ZN34_INTERNAL_95eb3154_4_k_cu_d66713c84cuda3std3__419piecewise_constructE,@object
	.size		_ZN34_INTERNAL_95eb3154_4_k_cu_d66713c84cuda3std3__419piecewise_constructE,(_ZN34_INTERNAL_95eb3154_4_k_cu_d66713c84cuda3std6ranges3__45__cpo5cdataE - _ZN34_INTERNAL_95eb3154_4_k_cu_d66713c84cuda3std3__419piecewise_constructE)
_ZN34_INTERNAL_95eb3154_4_k_cu_d66713c84cuda3std3__419piecewise_constructE:
	.zero		1
	.type		_ZN34_INTERNAL_95eb3154_4_k_cu_d66713c84cuda3std6ranges3__45__cpo5cdataE,@object
	.size		_ZN34_INTERNAL_95eb3154_4_k_cu_d66713c84cuda3std6ranges3__45__cpo5cdataE,(_ZN34_INTERNAL_95eb3154_4_k_cu_d66713c86thrust24THRUST_300001_SM_1000_NS12placeholders2_8E - _ZN34_INTERNAL_95eb3154_4_k_cu_d66713c84cuda3std6ranges3__45__cpo5cdataE)
_ZN34_INTERNAL_95eb3154_4_k_cu_d66713c84cuda3std6ranges3__45__cpo5cdataE:
	.zero		1
	.type		_ZN34_INTERNAL_95eb3154_4_k_cu_d66713c86thrust24THRUST_300001_SM_1000_NS12placeholders2_8E,@object
	.size		_ZN34_INTERNAL_95eb3154_4_k_cu_d66713c86thrust24THRUST_300001_SM_1000_NS12placeholders2_8E,(_ZN34_INTERNAL_95eb3154_4_k_cu_d66713c84cuda3std3__45__cpo4rendE - _ZN34_INTERNAL_95eb3154_4_k_cu_d66713c86thrust24THRUST_300001_SM_1000_NS12placeholders2_8E)
_ZN34_INTERNAL_95eb3154_4_k_cu_d66713c86thrust24THRUST_300001_SM_1000_NS12placeholders2_8E:
	.zero		1
	.type		_ZN34_INTERNAL_95eb3154_4_k_cu_d66713c84cuda3std3__45__cpo4rendE,@object
	.size		_ZN34_INTERNAL_95eb3154_4_k_cu_d66713c84cuda3std3__45__cpo4rendE,(_ZN34_INTERNAL_95eb3154_4_k_cu_d66713c84cuda3std6ranges3__45__cpo9iter_swapE - _ZN34_INTERNAL_95eb3154_4_k_cu_d66713c84cuda3std3__45__cpo4rendE)
_ZN34_INTERNAL_95eb3154_4_k_cu_d66713c84cuda3std3__45__cpo4rendE:
	.zero		1
	.type		_ZN34_INTERNAL_95eb3154_4_k_cu_d66713c84cuda3std6ranges3__45__cpo9iter_swapE,@object
	.size		_ZN34_INTERNAL_95eb3154_4_k_cu_d66713c84cuda3std6ranges3__45__cpo9iter_swapE,(_ZN34_INTERNAL_95eb3154_4_k_cu_d66713c84cuda3std3__48unexpectE - _ZN34_INTERNAL_95eb3154_4_k_cu_d66713c84cuda3std6ranges3__45__cpo9iter_swapE)
_ZN34_INTERNAL_95eb3154_4_k_cu_d66713c84cuda3std6ranges3__45__cpo9iter_swapE:
	.zero		1
	.type		_ZN34_INTERNAL_95eb3154_4_k_cu_d66713c84cuda3std3__48unexpectE,@object
	.size		_ZN34_INTERNAL_95eb3154_4_k_cu_d66713c84cuda3std3__48unexpectE,(_ZN34_INTERNAL_95eb3154_4_k_cu_d66713c86thrust24THRUST_300001_SM_1000_NS6system6detail10sequential3seqE - _ZN34_INTERNAL_95eb3154_4_k_cu_d66713c84cuda3std3__48unexpectE)
_ZN34_INTERNAL_95eb3154_4_k_cu_d66713c84cuda3std3__48unexpectE:
	.zero		1
	.type		_ZN34_INTERNAL_95eb3154_4_k_cu_d66713c86thrust24THRUST_300001_SM_1000_NS6system6detail10sequential3seqE,@object
	.size		_ZN34_INTERNAL_95eb3154_4_k_cu_d66713c86thrust24THRUST_300001_SM_1000_NS6system6detail10sequential3seqE,(.L_29 - _ZN34_INTERNAL_95eb3154_4_k_cu_d66713c86thrust24THRUST_300001_SM_1000_NS6system6detail10sequential3seqE)
_ZN34_INTERNAL_95eb3154_4_k_cu_d66713c86thrust24THRUST_300001_SM_1000_NS6system6detail10sequential3seqE:
	.zero		1
.L_29:


//--------------------- .nv.shared._Z13kernelWelfordPfS_i --------------------------
	.section	.nv.shared._Z13kernelWelfordPfS_i,"aw",@nobits
	.sectionflags	@""
	.align	16
	.zero		1024


//--------------------- .nv.shared._Z15kernelWelford2BPfS_ib --------------------------
	.section	.nv.shared._Z15kernelWelford2BPfS_ib,"aw",@nobits
	.sectionflags	@""
	.align	16
	.zero		1024


//--------------------- .nv.shared._Z17kernelWelfordWarpPfS_ib --------------------------
	.section	.nv.shared._Z17kernelWelfordWarpPfS_ib,"aw",@nobits
	.sectionflags	@""
	.align	16
	.zero		1024


//--------------------- .nv.constant0._ZN3cub18CUB_300001_SM_10006detail11EmptyKernelIvEEvv --------------------------
	.section	.nv.constant0._ZN3cub18CUB_300001_SM_10006detail11EmptyKernelIvEEvv,"a",@progbits
	.sectionflags	@""
	.align	4
.nv.constant0._ZN3cub18CUB_300001_SM_10006detail11EmptyKernelIvEEvv:
	.zero		896


//--------------------- .nv.constant0._Z13kernelWelfordPfS_i --------------------------
	.section	.nv.constant0._Z13kernelWelfordPfS_i,"a",@progbits
	.sectionflags	@""
	.align	4
.nv.constant0._Z13kernelWelfordPfS_i:
	.zero		916


//--------------------- .nv.constant0._Z15kernelWelford2BPfS_ib --------------------------
	.section	.nv.constant0._Z15kernelWelford2BPfS_ib,"a",@progbits
	.sectionflags	@""
	.align	4
.nv.constant0._Z15kernelWelford2BPfS_ib:
	.zero		917


//--------------------- .nv.constant0._Z17kernelWelfordWarpPfS_ib --------------------------
	.section	.nv.constant0._Z17kernelWelfordWarpPfS_ib,"a",@progbits
	.sectionflags	@""
	.align	4
.nv.constant0._Z17kernelWelfordWarpPfS_ib:
	.zero		917


//--------------------- SYMBOLS --------------------------

	.type		.nv.reservedSmem.offset0,@object
	.size		.nv.reservedSmem.offset0,0x4
	.type		.nv.reservedSmem.cap,@object
	.size		.nv.reservedSmem.cap,0x4
